//
// Generated by NVIDIA NVVM Compiler
//
// Compiler Build ID: CL-36424714
// Cuda compilation tools, release 13.0, V13.0.88
// Based on NVVM 20.0.0
//

.version 9.0
.target sm_100
.address_size 64

	// .globl	_Z15FMaxPoolForwardPKfPfPiiiiiiiii

.visible .entry _Z15FMaxPoolForwardPKfPfPiiiiiiiii(
	.param .u64 .ptr .align 1 _Z15FMaxPoolForwardPKfPfPiiiiiiiii_param_0,
	.param .u64 .ptr .align 1 _Z15FMaxPoolForwardPKfPfPiiiiiiiii_param_1,
	.param .u64 .ptr .align 1 _Z15FMaxPoolForwardPKfPfPiiiiiiiii_param_2,
	.param .u32 _Z15FMaxPoolForwardPKfPfPiiiiiiiii_param_3,
	.param .u32 _Z15FMaxPoolForwardPKfPfPiiiiiiiii_param_4,
	.param .u32 _Z15FMaxPoolForwardPKfPfPiiiiiiiii_param_5,
	.param .u32 _Z15FMaxPoolForwardPKfPfPiiiiiiiii_param_6,
	.param .u32 _Z15FMaxPoolForwardPKfPfPiiiiiiiii_param_7,
	.param .u32 _Z15FMaxPoolForwardPKfPfPiiiiiiiii_param_8,
	.param .u32 _Z15FMaxPoolForwardPKfPfPiiiiiiiii_param_9,
	.param .u32 _Z15FMaxPoolForwardPKfPfPiiiiiiiii_param_10
)
{
	.reg .pred 	%p<28>;
	.reg .b32 	%r<120>;
	.reg .b32 	%f<55>;
	.reg .b64 	%rd<29>;

	ld.param.u64 	%rd3, [_Z15FMaxPoolForwardPKfPfPiiiiiiiii_param_0];
	ld.param.u32 	%r45, [_Z15FMaxPoolForwardPKfPfPiiiiiiiii_param_5];
	ld.param.u32 	%r46, [_Z15FMaxPoolForwardPKfPfPiiiiiiiii_param_6];
	ld.param.u32 	%r47, [_Z15FMaxPoolForwardPKfPfPiiiiiiiii_param_7];
	ld.param.u32 	%r48, [_Z15FMaxPoolForwardPKfPfPiiiiiiiii_param_8];
	ld.param.u32 	%r49, [_Z15FMaxPoolForwardPKfPfPiiiiiiiii_param_9];
	ld.param.u32 	%r50, [_Z15FMaxPoolForwardPKfPfPiiiiiiiii_param_10];
	mov.u32 	%r51, %tid.x;
	mov.u32 	%r52, %ctaid.x;
	mov.u32 	%r53, %ntid.x;
	mad.lo.s32 	%r1, %r52, %r53, %r51;
	mov.u32 	%r54, %tid.y;
	mov.u32 	%r55, %ctaid.y;
	mov.u32 	%r56, %ntid.y;
	mad.lo.s32 	%r2, %r55, %r56, %r54;
	mov.u32 	%r3, %ctaid.z;
	setp.ge.s32 	%p1, %r2, %r47;
	setp.ge.s32 	%p2, %r1, %r48;
	or.pred  	%p3, %p1, %p2;
	@%p3 bra 	$L__BB0_17;
	cvta.to.global.u64 	%rd1, %rd3;
	mul.lo.s32 	%r4, %r50, %r2;
	mul.lo.s32 	%r5, %r50, %r1;
	mul.lo.s32 	%r58, %r45, %r3;
	mul.lo.s32 	%r59, %r58, %r46;
	cvt.s64.s32 	%rd2, %r59;
	setp.lt.s32 	%p4, %r49, 1;
	mov.b32 	%r118, 0;
	mov.f32 	%f53, 0fC61C3C00;
	@%p4 bra 	$L__BB0_16;
	add.s32 	%r61, %r5, 1;
	add.s32 	%r62, %r5, %r49;
	max.s32 	%r63, %r62, %r61;
	sub.s32 	%r64, %r63, %r5;
	and.b32  	%r6, %r64, 7;
	and.b32  	%r7, %r64, 3;
	sub.s32 	%r8, %r5, %r63;
	and.b32  	%r9, %r64, 1;
	and.b32  	%r65, %r64, -8;
	neg.s32 	%r10, %r65;
	mov.f32 	%f53, 0fC61C3C00;
	mov.b32 	%r118, 0;
	mov.u32 	%r102, %r4;
$L__BB0_3:
	setp.gt.u32 	%p5, %r8, -8;
	mul.lo.s32 	%r13, %r102, %r46;
	sub.s32 	%r67, %r102, %r4;
	mul.lo.s32 	%r14, %r67, %r49;
	sub.s32 	%r15, %r14, %r5;
	mov.u32 	%r110, %r5;
	@%p5 bra 	$L__BB0_6;
	add.s32 	%r106, %r5, %r13;
	add.s32 	%r105, %r14, 3;
	mov.u32 	%r104, %r10;
	mov.u32 	%r110, %r5;
$L__BB0_5:
	.pragma "nounroll";
	cvt.s64.s32 	%rd6, %r106;
	add.s64 	%rd7, %rd6, %rd2;
	shl.b64 	%rd8, %rd7, 2;
	add.s64 	%rd9, %rd1, %rd8;
	ld.global.f32 	%f18, [%rd9];
	setp.gt.f32 	%p6, %f18, %f53;
	add.s32 	%r68, %r105, -3;
	selp.f32 	%f19, %f18, %f53, %p6;
	selp.b32 	%r69, %r68, %r118, %p6;
	ld.global.f32 	%f20, [%rd9+4];
	setp.gt.f32 	%p7, %f20, %f19;
	add.s32 	%r70, %r105, -2;
	selp.f32 	%f21, %f20, %f19, %p7;
	selp.b32 	%r71, %r70, %r69, %p7;
	ld.global.f32 	%f22, [%rd9+8];
	setp.gt.f32 	%p8, %f22, %f21;
	add.s32 	%r72, %r105, -1;
	selp.f32 	%f23, %f22, %f21, %p8;
	selp.b32 	%r73, %r72, %r71, %p8;
	ld.global.f32 	%f24, [%rd9+12];
	setp.gt.f32 	%p9, %f24, %f23;
	add.s32 	%r74, %r105, 4;
	selp.f32 	%f25, %f24, %f23, %p9;
	selp.b32 	%r75, %r105, %r73, %p9;
	ld.global.f32 	%f26, [%rd9+16];
	setp.gt.f32 	%p10, %f26, %f25;
	add.s32 	%r76, %r105, 1;
	selp.f32 	%f27, %f26, %f25, %p10;
	selp.b32 	%r77, %r76, %r75, %p10;
	ld.global.f32 	%f28, [%rd9+20];
	setp.gt.f32 	%p11, %f28, %f27;
	add.s32 	%r78, %r105, 2;
	selp.f32 	%f29, %f28, %f27, %p11;
	selp.b32 	%r79, %r78, %r77, %p11;
	ld.global.f32 	%f30, [%rd9+24];
	setp.gt.f32 	%p12, %f30, %f29;
	add.s32 	%r80, %r105, 3;
	selp.f32 	%f31, %f30, %f29, %p12;
	selp.b32 	%r81, %r80, %r79, %p12;
	ld.global.f32 	%f32, [%rd9+28];
	setp.gt.f32 	%p13, %f32, %f31;
	selp.f32 	%f53, %f32, %f31, %p13;
	selp.b32 	%r118, %r74, %r81, %p13;
	add.s32 	%r110, %r110, 8;
	add.s32 	%r106, %r106, 8;
	add.s32 	%r105, %r105, 8;
	add.s32 	%r104, %r104, 8;
	setp.ne.s32 	%p14, %r104, 0;
	@%p14 bra 	$L__BB0_5;
$L__BB0_6:
	setp.eq.s32 	%p15, %r6, 0;
	@%p15 bra 	$L__BB0_15;
	add.s32 	%r83, %r6, -1;
	setp.lt.u32 	%p16, %r83, 3;
	@%p16 bra 	$L__BB0_9;
	add.s32 	%r84, %r110, %r13;
	cvt.s64.s32 	%rd10, %r84;
	add.s64 	%rd11, %rd10, %rd2;
	shl.b64 	%rd12, %rd11, 2;
	add.s64 	%rd13, %rd1, %rd12;
	ld.global.f32 	%f34, [%rd13];
	setp.gt.f32 	%p17, %f34, %f53;
	add.s32 	%r85, %r15, %r110;
	selp.f32 	%f35, %f34, %f53, %p17;
	selp.b32 	%r86, %r85, %r118, %p17;
	ld.global.f32 	%f36, [%rd13+4];
	setp.gt.f32 	%p18, %f36, %f35;
	add.s32 	%r87, %r85, 1;
	selp.f32 	%f37, %f36, %f35, %p18;
	selp.b32 	%r88, %r87, %r86, %p18;
	ld.global.f32 	%f38, [%rd13+8];
	setp.gt.f32 	%p19, %f38, %f37;
	add.s32 	%r89, %r85, 2;
	selp.f32 	%f39, %f38, %f37, %p19;
	selp.b32 	%r90, %r89, %r88, %p19;
	ld.global.f32 	%f40, [%rd13+12];
	setp.gt.f32 	%p20, %f40, %f39;
	add.s32 	%r91, %r85, 3;
	selp.f32 	%f53, %f40, %f39, %p20;
	selp.b32 	%r118, %r91, %r90, %p20;
	add.s32 	%r110, %r110, 4;
$L__BB0_9:
	setp.eq.s32 	%p21, %r7, 0;
	@%p21 bra 	$L__BB0_15;
	setp.eq.s32 	%p22, %r7, 1;
	@%p22 bra 	$L__BB0_12;
	add.s32 	%r93, %r110, %r13;
	cvt.s64.s32 	%rd14, %r93;
	add.s64 	%rd15, %rd14, %rd2;
	shl.b64 	%rd16, %rd15, 2;
	add.s64 	%rd17, %rd1, %rd16;
	ld.global.f32 	%f42, [%rd17];
	setp.gt.f32 	%p23, %f42, %f53;
	add.s32 	%r94, %r15, %r110;
	selp.f32 	%f43, %f42, %f53, %p23;
	selp.b32 	%r95, %r94, %r118, %p23;
	ld.global.f32 	%f44, [%rd17+4];
	setp.gt.f32 	%p24, %f44, %f43;
	add.s32 	%r96, %r94, 1;
	selp.f32 	%f53, %f44, %f43, %p24;
	selp.b32 	%r118, %r96, %r95, %p24;
	add.s32 	%r110, %r110, 2;
$L__BB0_12:
	setp.eq.s32 	%p25, %r9, 0;
	@%p25 bra 	$L__BB0_15;
	add.s32 	%r97, %r110, %r13;
	cvt.s64.s32 	%rd18, %r97;
	add.s64 	%rd19, %rd18, %rd2;
	shl.b64 	%rd20, %rd19, 2;
	add.s64 	%rd21, %rd1, %rd20;
	ld.global.f32 	%f12, [%rd21];
	setp.leu.f32 	%p26, %f12, %f53;
	@%p26 bra 	$L__BB0_15;
	add.s32 	%r118, %r15, %r110;
	mov.f32 	%f53, %f12;
$L__BB0_15:
	add.s32 	%r102, %r102, 1;
	add.s32 	%r98, %r4, %r49;
	setp.lt.s32 	%p27, %r102, %r98;
	@%p27 bra 	$L__BB0_3;
$L__BB0_16:
	ld.param.u64 	%rd28, [_Z15FMaxPoolForwardPKfPfPiiiiiiiii_param_2];
	ld.param.u64 	%rd27, [_Z15FMaxPoolForwardPKfPfPiiiiiiiii_param_1];
	mov.u32 	%r99, %ctaid.z;
	mad.lo.s32 	%r100, %r47, %r99, %r2;
	mad.lo.s32 	%r101, %r100, %r48, %r1;
	cvta.to.global.u64 	%rd22, %rd27;
	mul.wide.s32 	%rd23, %r101, 4;
	add.s64 	%rd24, %rd22, %rd23;
	st.global.f32 	[%rd24], %f53;
	cvta.to.global.u64 	%rd25, %rd28;
	add.s64 	%rd26, %rd25, %rd23;
	st.global.u32 	[%rd26], %r118;
$L__BB0_17:
	ret;

}
	// .globl	_Z16FMaxPoolBackwardPfS_Piiiiiiiii
.visible .entry _Z16FMaxPoolBackwardPfS_Piiiiiiiii(
	.param .u64 .ptr .align 1 _Z16FMaxPoolBackwardPfS_Piiiiiiiii_param_0,
	.param .u64 .ptr .align 1 _Z16FMaxPoolBackwardPfS_Piiiiiiiii_param_1,
	.param .u64 .ptr .align 1 _Z16FMaxPoolBackwardPfS_Piiiiiiiii_param_2,
	.param .u32 _Z16FMaxPoolBackwardPfS_Piiiiiiiii_param_3,
	.param .u32 _Z16FMaxPoolBackwardPfS_Piiiiiiiii_param_4,
	.param .u32 _Z16FMaxPoolBackwardPfS_Piiiiiiiii_param_5,
	.param .u32 _Z16FMaxPoolBackwardPfS_Piiiiiiiii_param_6,
	.param .u32 _Z16FMaxPoolBackwardPfS_Piiiiiiiii_param_7,
	.param .u32 _Z16FMaxPoolBackwardPfS_Piiiiiiiii_param_8,
	.param .u32 _Z16FMaxPoolBackwardPfS_Piiiiiiiii_param_9,
	.param .u32 _Z16FMaxPoolBackwardPfS_Piiiiiiiii_param_10
)
{
	.reg .pred 	%p<4>;
	.reg .b32 	%r<27>;
	.reg .b32 	%f<2>;
	.reg .b64 	%rd<15>;

	ld.param.u64 	%rd1, [_Z16FMaxPoolBackwardPfS_Piiiiiiiii_param_0];
	ld.param.u64 	%rd2, [_Z16FMaxPoolBackwardPfS_Piiiiiiiii_param_1];
	ld.param.u64 	%rd3, [_Z16FMaxPoolBackwardPfS_Piiiiiiiii_param_2];
	ld.param.u32 	%r3, [_Z16FMaxPoolBackwardPfS_Piiiiiiiii_param_5];
	ld.param.u32 	%r4, [_Z16FMaxPoolBackwardPfS_Piiiiiiiii_param_6];
	ld.param.u32 	%r5, [_Z16FMaxPoolBackwardPfS_Piiiiiiiii_param_7];
	ld.param.u32 	%r6, [_Z16FMaxPoolBackwardPfS_Piiiiiiiii_param_8];
	ld.param.u32 	%r7, [_Z16FMaxPoolBackwardPfS_Piiiiiiiii_param_9];
	ld.param.u32 	%r8, [_Z16FMaxPoolBackwardPfS_Piiiiiiiii_param_10];
	mov.u32 	%r9, %tid.x;
	mov.u32 	%r10, %ctaid.x;
	mov.u32 	%r11, %ntid.x;
	mad.lo.s32 	%r1, %r10, %r11, %r9;
	mov.u32 	%r12, %tid.y;
	mov.u32 	%r13, %ctaid.y;
	mov.u32 	%r14, %ntid.y;
	mad.lo.s32 	%r2, %r13, %r14, %r12;
	setp.ge.s32 	%p1, %r2, %r5;
	setp.ge.s32 	%p2, %r1, %r6;
	or.pred  	%p3, %p1, %p2;
	@%p3 bra 	$L__BB1_2;
	cvta.to.global.u64 	%rd4, %rd2;
	cvta.to.global.u64 	%rd5, %rd3;
	cvta.to.global.u64 	%rd6, %rd1;
	mov.u32 	%r15, %ctaid.z;
	mad.lo.s32 	%r16, %r5, %r15, %r2;
	mad.lo.s32 	%r17, %r16, %r6, %r1;
	mul.wide.s32 	%rd7, %r17, 4;
	add.s64 	%rd8, %rd4, %rd7;
	ld.global.f32 	%f1, [%rd8];
	add.s64 	%rd9, %rd5, %rd7;
	ld.global.u32 	%r18, [%rd9];
	div.s32 	%r19, %r18, %r7;
	mul.lo.s32 	%r20, %r19, %r7;
	sub.s32 	%r21, %r18, %r20;
	mad.lo.s32 	%r22, %r8, %r2, %r19;
	mad.lo.s32 	%r23, %r8, %r1, %r21;
	mul.lo.s32 	%r24, %r3, %r15;
	mul.lo.s32 	%r25, %r24, %r4;
	cvt.s64.s32 	%rd10, %r25;
	mad.lo.s32 	%r26, %r22, %r4, %r23;
	cvt.s64.s32 	%rd11, %r26;
	add.s64 	%rd12, %rd11, %rd10;
	shl.b64 	%rd13, %rd12, 2;
	add.s64 	%rd14, %rd6, %rd13;
	st.global.f32 	[%rd14], %f1;
$L__BB1_2:
	ret;

}
	// .globl	_Z18FMaxPoolForwardFixPKfPfPiiiiiiiii
.visible .entry _Z18FMaxPoolForwardFixPKfPfPiiiiiiiii(
	.param .u64 .ptr .align 1 _Z18FMaxPoolForwardFixPKfPfPiiiiiiiii_param_0,
	.param .u64 .ptr .align 1 _Z18FMaxPoolForwardFixPKfPfPiiiiiiiii_param_1,
	.param .u64 .ptr .align 1 _Z18FMaxPoolForwardFixPKfPfPiiiiiiiii_param_2,
	.param .u32 _Z18FMaxPoolForwardFixPKfPfPiiiiiiiii_param_3,
	.param .u32 _Z18FMaxPoolForwardFixPKfPfPiiiiiiiii_param_4,
	.param .u32 _Z18FMaxPoolForwardFixPKfPfPiiiiiiiii_param_5,
	.param .u32 _Z18FMaxPoolForwardFixPKfPfPiiiiiiiii_param_6,
	.param .u32 _Z18FMaxPoolForwardFixPKfPfPiiiiiiiii_param_7,
	.param .u32 _Z18FMaxPoolForwardFixPKfPfPiiiiiiiii_param_8,
	.param .u32 _Z18FMaxPoolForwardFixPKfPfPiiiiiiiii_param_9,
	.param .u32 _Z18FMaxPoolForwardFixPKfPfPiiiiiiiii_param_10
)
{
	.reg .pred 	%p<4>;
	.reg .b32 	%r<27>;
	.reg .b32 	%f<2>;
	.reg .b64 	%rd<15>;

	ld.param.u64 	%rd1, [_Z18FMaxPoolForwardFixPKfPfPiiiiiiiii_param_0];
	ld.param.u64 	%rd2, [_Z18FMaxPoolForwardFixPKfPfPiiiiiiiii_param_1];
	ld.param.u64 	%rd3, [_Z18FMaxPoolForwardFixPKfPfPiiiiiiiii_param_2];
	ld.param.u32 	%r3, [_Z18FMaxPoolForwardFixPKfPfPiiiiiiiii_param_5];
	ld.param.u32 	%r4, [_Z18FMaxPoolForwardFixPKfPfPiiiiiiiii_param_6];
	ld.param.u32 	%r5, [_Z18FMaxPoolForwardFixPKfPfPiiiiiiiii_param_7];
	ld.param.u32 	%r6, [_Z18FMaxPoolForwardFixPKfPfPiiiiiiiii_param_8];
	ld.param.u32 	%r7, [_Z18FMaxPoolForwardFixPKfPfPiiiiiiiii_param_9];
	ld.param.u32 	%r8, [_Z18FMaxPoolForwardFixPKfPfPiiiiiiiii_param_10];
	mov.u32 	%r9, %tid.x;
	mov.u32 	%r10, %ctaid.x;
	mov.u32 	%r11, %ntid.x;
	mad.lo.s32 	%r1, %r10, %r11, %r9;
	mov.u32 	%r12, %tid.y;
	mov.u32 	%r13, %ctaid.y;
	mov.u32 	%r14, %ntid.y;
	mad.lo.s32 	%r2, %r13, %r14, %r12;
	setp.ge.s32 	%p1, %r2, %r5;
	setp.ge.s32 	%p2, %r1, %r6;
	or.pred  	%p3, %p1, %p2;
	@%p3 bra 	$L__BB2_2;
	cvta.to.global.u64 	%rd4, %rd3;
	cvta.to.global.u64 	%rd5, %rd1;
	cvta.to.global.u64 	%rd6, %rd2;
	mov.u32 	%r15, %ctaid.z;
	mad.lo.s32 	%r16, %r5, %r15, %r2;
	mad.lo.s32 	%r17, %r16, %r6, %r1;
	mul.wide.s32 	%rd7, %r17, 4;
	add.s64 	%rd8, %rd4, %rd7;
	ld.global.u32 	%r18, [%rd8];
	div.s32 	%r19, %r18, %r7;
	mul.lo.s32 	%r20, %r19, %r7;
	sub.s32 	%r21, %r18, %r20;
	mad.lo.s32 	%r22, %r8, %r2, %r19;
	mad.lo.s32 	%r23, %r8, %r1, %r21;
	mul.lo.s32 	%r24, %r3, %r15;
	mul.lo.s32 	%r25, %r24, %r4;
	cvt.s64.s32 	%rd9, %r25;
	mad.lo.s32 	%r26, %r22, %r4, %r23;
	cvt.s64.s32 	%rd10, %r26;
	add.s64 	%rd11, %rd10, %rd9;
	shl.b64 	%rd12, %rd11, 2;
	add.s64 	%rd13, %rd5, %rd12;
	ld.global.f32 	%f1, [%rd13];
	add.s64 	%rd14, %rd6, %rd7;
	st.global.f32 	[%rd14], %f1;
$L__BB2_2:
	ret;

}


// ===== COMPILED SASS (sm_100) =====

	.target	sm_100

	.elftype	@"ET_EXEC"


//--------------------- .note.nv.tkinfo           --------------------------
	.section	.note.nv.tkinfo,"",@"SHT_NOTE"
	.sectionflags	@"SHF_NOTE_NV_TKINFO"
	.tkinfo
        /*0018*/ 	.word	0x00000002
        /*0030*/ 	.string	""
        /*0030*/ 	.string	"ptxas"
        /*0030*/ 	.string	"Cuda compilation tools, release 13.0, V13.0.88"
        /*0030*/ 	.string	"Build cuda_13.0.r13.0/compiler.36424714_0"
        /*0030*/ 	.string	"-arch sm_100 -m 64 "



//--------------------- .note.nv.cuinfo           --------------------------
	.section	.note.nv.cuinfo,"",@"SHT_NOTE"
	.sectionflags	@"SHF_NOTE_NV_CUINFO"
        /*0018*/ 	.short	0x0002
        /*001a*/ 	.short	0x0064
        /*001c*/ 	.short	0x0082
	.zero		2


//--------------------- .nv.info                  --------------------------
	.section	.nv.info,"",@"SHT_CUDA_INFO"
	.align	4


	//----- nvinfo : EIATTR_REGCOUNT
	.align		4
        /*0000*/ 	.byte	0x04, 0x2f
        /*0002*/ 	.short	(.L_1 - .L_0)
	.align		4
.L_0:
        /*0004*/ 	.word	index@(_Z15FMaxPoolForwardPKfPfPiiiiiiiii)
        /*0008*/ 	.word	0x00000020


	//----- nvinfo : EIATTR_FRAME_SIZE
	.align		4
.L_1:
        /*000c*/ 	.byte	0x04, 0x11
        /*000e*/ 	.short	(.L_3 - .L_2)
	.align		4
.L_2:
        /*0010*/ 	.word	index@(_Z15FMaxPoolForwardPKfPfPiiiiiiiii)
        /*0014*/ 	.word	0x00000000


	//----- nvinfo : EIATTR_REGCOUNT
	.align		4
.L_3:
        /*0018*/ 	.byte	0x04, 0x2f
        /*001a*/ 	.short	(.L_5 - .L_4)
	.align		4
.L_4:
        /*001c*/ 	.word	index@(_Z16FMaxPoolBackwardPfS_Piiiiiiiii)
        /*0020*/ 	.word	0x00000012


	//----- nvinfo : EIATTR_FRAME_SIZE
	.align		4
.L_5:
        /*0024*/ 	.byte	0x04, 0x11
        /*0026*/ 	.short	(.L_7 - .L_6)
	.align		4
.L_6:
        /*0028*/ 	.word	index@(_Z16FMaxPoolBackwardPfS_Piiiiiiiii)
        /*002c*/ 	.word	0x00000000


	//----- nvinfo : EIATTR_REGCOUNT
	.align		4
.L_7:
        /*0030*/ 	.byte	0x04, 0x2f
        /*0032*/ 	.short	(.L_9 - .L_8)
	.align		4
.L_8:
        /*0034*/ 	.word	index@(_Z18FMaxPoolForwardFixPKfPfPiiiiiiiii)
        /*0038*/ 	.word	0x00000010


	//----- nvinfo : EIATTR_FRAME_SIZE
	.align		4
.L_9:
        /*003c*/ 	.byte	0x04, 0x11
        /*003e*/ 	.short	(.L_11 - .L_10)
	.align		4
.L_10:
        /*0040*/ 	.word	index@(_Z18FMaxPoolForwardFixPKfPfPiiiiiiiii)
        /*0044*/ 	.word	0x00000000


	//----- nvinfo : EIATTR_MIN_STACK_SIZE
	.align		4
.L_11:
        /*0048*/ 	.byte	0x04, 0x12
        /*004a*/ 	.short	(.L_13 - .L_12)
	.align		4
.L_12:
        /*004c*/ 	.word	index@(_Z18FMaxPoolForwardFixPKfPfPiiiiiiiii)
        /*0050*/ 	.word	0x00000000


	//----- nvinfo : EIATTR_MIN_STACK_SIZE
	.align		4
.L_13:
        /*0054*/ 	.byte	0x04, 0x12
        /*0056*/ 	.short	(.L_15 - .L_14)
	.align		4
.L_14:
        /*0058*/ 	.word	index@(_Z16FMaxPoolBackwardPfS_Piiiiiiiii)
        /*005c*/ 	.word	0x00000000


	//----- nvinfo : EIATTR_MIN_STACK_SIZE
	.align		4
.L_15:
        /*0060*/ 	.byte	0x04, 0x12
        /*0062*/ 	.short	(.L_17 - .L_16)
	.align		4
.L_16:
        /*0064*/ 	.word	index@(_Z15FMaxPoolForwardPKfPfPiiiiiiiii)
        /*0068*/ 	.word	0x00000000
.L_17:


//--------------------- .nv.compat                --------------------------
	.section	.nv.compat,"",@"SHT_CUDA_COMPAT_INFO"
	.align	4
        /*0000*/ 	.byte	0x02, 0x09, 0x00, 0x00, 0x02, 0x02, 0x01, 0x00, 0x02, 0x05, 0x05, 0x00, 0x03, 0x07, 0x01, 0x01
        /*0010*/ 	.byte	0x02, 0x03, 0x00, 0x00, 0x02, 0x06, 0x01, 0x00, 0x04, 0x0b, 0x08, 0x00, 0x09, 0x00, 0x00, 0x00
        /*0020*/ 	.byte	0x00, 0x00, 0x00, 0x00


//--------------------- .nv.info._Z18FMaxPoolForwardFixPKfPfPiiiiiiiii --------------------------
	.section	.nv.info._Z18FMaxPoolForwardFixPKfPfPiiiiiiiii,"",@"SHT_CUDA_INFO"
	.sectionflags	@""
	.align	4


	//----- nvinfo : EIATTR_CUDA_API_VERSION
	.align		4
        /*0000*/ 	.byte	0x04, 0x37
        /*0002*/ 	.short	(.L_19 - .L_18)
.L_18:
        /*0004*/ 	.word	0x00000082


	//----- nvinfo : EIATTR_KPARAM_INFO
	.align		4
.L_19:
        /*0008*/ 	.byte	0x04, 0x17
        /*000a*/ 	.short	(.L_21 - .L_20)
.L_20:
        /*000c*/ 	.word	0x00000000
        /*0010*/ 	.short	0x000a
        /*0012*/ 	.short	0x0034
        /*0014*/ 	.byte	0x00, 0xf0, 0x11, 0x00


	//----- nvinfo : EIATTR_KPARAM_INFO
	.align		4
.L_21:
        /*0018*/ 	.byte	0x04, 0x17
        /*001a*/ 	.short	(.L_23 - .L_22)
.L_22:
        /*001c*/ 	.word	0x00000000
        /*0020*/ 	.short	0x0009
        /*0022*/ 	.short	0x0030
        /*0024*/ 	.byte	0x00, 0xf0, 0x11, 0x00


	//----- nvinfo : EIATTR_KPARAM_INFO
	.align		4
.L_23:
        /*0028*/ 	.byte	0x04, 0x17
        /*002a*/ 	.short	(.L_25 - .L_24)
.L_24:
        /*002c*/ 	.word	0x00000000
        /*0030*/ 	.short	0x0008
        /*0032*/ 	.short	0x002c
        /*0034*/ 	.byte	0x00, 0xf0, 0x11, 0x00


	//----- nvinfo : EIATTR_KPARAM_INFO
	.align		4
.L_25:
        /*0038*/ 	.byte	0x04, 0x17
        /*003a*/ 	.short	(.L_27 - .L_26)
.L_26:
        /*003c*/ 	.word	0x00000000
        /*0040*/ 	.short	0x0007
        /*0042*/ 	.short	0x0028
        /*0044*/ 	.byte	0x00, 0xf0, 0x11, 0x00


	//----- nvinfo : EIATTR_KPARAM_INFO
	.align		4
.L_27:
        /*0048*/ 	.byte	0x04, 0x17
        /*004a*/ 	.short	(.L_29 - .L_28)
.L_28:
        /*004c*/ 	.word	0x00000000
        /*0050*/ 	.short	0x0006
        /*0052*/ 	.short	0x0024
        /*0054*/ 	.byte	0x00, 0xf0, 0x11, 0x00


	//----- nvinfo : EIATTR_KPARAM_INFO
	.align		4
.L_29:
        /*0058*/ 	.byte	0x04, 0x17
        /*005a*/ 	.short	(.L_31 - .L_30)
.L_30:
        /*005c*/ 	.word	0x00000000
        /*0060*/ 	.short	0x0005
        /*0062*/ 	.short	0x0020
        /*0064*/ 	.byte	0x00, 0xf0, 0x11, 0x00


	//----- nvinfo : EIATTR_KPARAM_INFO
	.align		4
.L_31:
        /*0068*/ 	.byte	0x04, 0x17
        /*006a*/ 	.short	(.L_33 - .L_32)
.L_32:
        /*006c*/ 	.word	0x00000000
        /*0070*/ 	.short	0x0004
        /*0072*/ 	.short	0x001c
        /*0074*/ 	.byte	0x00, 0xf0, 0x11, 0x00


	//----- nvinfo : EIATTR_KPARAM_INFO
	.align		4
.L_33:
        /*0078*/ 	.byte	0x04, 0x17
        /*007a*/ 	.short	(.L_35 - .L_34)
.L_34:
        /*007c*/ 	.word	0x00000000
        /*0080*/ 	.short	0x0003
        /*0082*/ 	.short	0x0018
        /*0084*/ 	.byte	0x00, 0xf0, 0x11, 0x00


	//----- nvinfo : EIATTR_KPARAM_INFO
	.align		4
.L_35:
        /*0088*/ 	.byte	0x04, 0x17
        /*008a*/ 	.short	(.L_37 - .L_36)
.L_36:
        /*008c*/ 	.word	0x00000000
        /*0090*/ 	.short	0x0002
        /*0092*/ 	.short	0x0010
        /*0094*/ 	.byte	0x00, 0xf5, 0x21, 0x00


	//----- nvinfo : EIATTR_KPARAM_INFO
	.align		4
.L_37:
        /*0098*/ 	.byte	0x04, 0x17
        /*009a*/ 	.short	(.L_39 - .L_38)
.L_38:
        /*009c*/ 	.word	0x00000000
        /*00a0*/ 	.short	0x0001
        /*00a2*/ 	.short	0x0008
        /*00a4*/ 	.byte	0x00, 0xf5, 0x21, 0x00


	//----- nvinfo : EIATTR_KPARAM_INFO
	.align		4
.L_39:
        /*00a8*/ 	.byte	0x04, 0x17
        /*00aa*/ 	.short	(.L_41 - .L_40)
.L_40:
        /*00ac*/ 	.word	0x00000000
        /*00b0*/ 	.short	0x0000
        /*00b2*/ 	.short	0x0000
        /*00b4*/ 	.byte	0x00, 0xf5, 0x21, 0x00


	//----- nvinfo : EIATTR_SPARSE_MMA_MASK
	.align		4
.L_41:
        /*00b8*/ 	.byte	0x03, 0x50
        /*00ba*/ 	.short	0x0000


	//----- nvinfo : EIATTR_MAXREG_COUNT
	.align		4
        /*00bc*/ 	.byte	0x03, 0x1b
        /*00be*/ 	.short	0x00ff


	//----- nvinfo : EIATTR_MERCURY_ISA_VERSION
	.align		4
        /*00c0*/ 	.byte	0x03, 0x5f
        /*00c2*/ 	.short	0x0101


	//----- nvinfo : EIATTR_VRC_CTA_INIT_COUNT
	.align		4
        /*00c4*/ 	.byte	0x02, 0x4a
	.zero		1
	.zero		1


	//----- nvinfo : EIATTR_EXIT_INSTR_OFFSETS
	.align		4
        /*00c8*/ 	.byte	0x04, 0x1c
        /*00ca*/ 	.short	(.L_43 - .L_42)


	//   ....[0]....
.L_42:
        /*00cc*/ 	.word	0x000000c0


	//   ....[1]....
        /*00d0*/ 	.word	0x000003f0


	//----- nvinfo : EIATTR_CBANK_PARAM_SIZE
	.align		4
.L_43:
        /*00d4*/ 	.byte	0x03, 0x19
        /*00d6*/ 	.short	0x0038


	//----- nvinfo : EIATTR_PARAM_CBANK
	.align		4
        /*00d8*/ 	.byte	0x04, 0x0a
        /*00da*/ 	.short	(.L_45 - .L_44)
	.align		4
.L_44:
        /*00dc*/ 	.word	index@(.nv.constant0._Z18FMaxPoolForwardFixPKfPfPiiiiiiiii)
        /*00e0*/ 	.short	0x0380
        /*00e2*/ 	.short	0x0038


	//----- nvinfo : EIATTR_SW_WAR
	.align		4
.L_45:
        /*00e4*/ 	.byte	0x04, 0x36
        /*00e6*/ 	.short	(.L_47 - .L_46)
.L_46:
        /*00e8*/ 	.word	0x00000008
.L_47:


//--------------------- .nv.info._Z16FMaxPoolBackwardPfS_Piiiiiiiii --------------------------
	.section	.nv.info._Z16FMaxPoolBackwardPfS_Piiiiiiiii,"",@"SHT_CUDA_INFO"
	.sectionflags	@""
	.align	4


	//----- nvinfo : EIATTR_CUDA_API_VERSION
	.align		4
        /*0000*/ 	.byte	0x04, 0x37
        /*0002*/ 	.short	(.L_49 - .L_48)
.L_48:
        /*0004*/ 	.word	0x00000082


	//----- nvinfo : EIATTR_KPARAM_INFO
	.align		4
.L_49:
        /*0008*/ 	.byte	0x04, 0x17
        /*000a*/ 	.short	(.L_51 - .L_50)
.L_50:
        /*000c*/ 	.word	0x00000000
        /*0010*/ 	.short	0x000a
        /*0012*/ 	.short	0x0034
        /*0014*/ 	.byte	0x00, 0xf0, 0x11, 0x00


	//----- nvinfo : EIATTR_KPARAM_INFO
	.align		4
.L_51:
        /*0018*/ 	.byte	0x04, 0x17
        /*001a*/ 	.short	(.L_53 - .L_52)
.L_52:
        /*001c*/ 	.word	0x00000000
        /*0020*/ 	.short	0x0009
        /*0022*/ 	.short	0x0030
        /*0024*/ 	.byte	0x00, 0xf0, 0x11, 0x00


	//----- nvinfo : EIATTR_KPARAM_INFO
	.align		4
.L_53:
        /*0028*/ 	.byte	0x04, 0x17
        /*002a*/ 	.short	(.L_55 - .L_54)
.L_54:
        /*002c*/ 	.word	0x00000000
        /*0030*/ 	.short	0x0008
        /*0032*/ 	.short	0x002c
        /*0034*/ 	.byte	0x00, 0xf0, 0x11, 0x00


	//----- nvinfo : EIATTR_KPARAM_INFO
	.align		4
.L_55:
        /*0038*/ 	.byte	0x04, 0x17
        /*003a*/ 	.short	(.L_57 - .L_56)
.L_56:
        /*003c*/ 	.word	0x00000000
        /*0040*/ 	.short	0x0007
        /*0042*/ 	.short	0x0028
        /*0044*/ 	.byte	0x00, 0xf0, 0x11, 0x00


	//----- nvinfo : EIATTR_KPARAM_INFO
	.align		4
.L_57:
        /*0048*/ 	.byte	0x04, 0x17
        /*004a*/ 	.short	(.L_59 - .L_58)
.L_58:
        /*004c*/ 	.word	0x00000000
        /*0050*/ 	.short	0x0006
        /*0052*/ 	.short	0x0024
        /*0054*/ 	.byte	0x00, 0xf0, 0x11, 0x00


	//----- nvinfo : EIATTR_KPARAM_INFO
	.align		4
.L_59:
        /*0058*/ 	.byte	0x04, 0x17
        /*005a*/ 	.short	(.L_61 - .L_60)
.L_60:
        /*005c*/ 	.word	0x00000000
        /*0060*/ 	.short	0x0005
        /*0062*/ 	.short	0x0020
        /*0064*/ 	.byte	0x00, 0xf0, 0x11, 0x00


	//----- nvinfo : EIATTR_KPARAM_INFO
	.align		4
.L_61:
        /*0068*/ 	.byte	0x04, 0x17
        /*006a*/ 	.short	(.L_63 - .L_62)
.L_62:
        /*006c*/ 	.word	0x00000000
        /*0070*/ 	.short	0x0004
        /*0072*/ 	.short	0x001c
        /*0074*/ 	.byte	0x00, 0xf0, 0x11, 0x00


	//----- nvinfo : EIATTR_KPARAM_INFO
	.align		4
.L_63:
        /*0078*/ 	.byte	0x04, 0x17
        /*007a*/ 	.short	(.L_65 - .L_64)
.L_64:
        /*007c*/ 	.word	0x00000000
        /*0080*/ 	.short	0x0003
        /*0082*/ 	.short	0x0018
        /*0084*/ 	.byte	0x00, 0xf0, 0x11, 0x00


	//----- nvinfo : EIATTR_KPARAM_INFO
	.align		4
.L_65:
        /*0088*/ 	.byte	0x04, 0x17
        /*008a*/ 	.short	(.L_67 - .L_66)
.L_66:
        /*008c*/ 	.word	0x00000000
        /*0090*/ 	.short	0x0002
        /*0092*/ 	.short	0x0010
        /*0094*/ 	.byte	0x00, 0xf5, 0x21, 0x00


	//----- nvinfo : EIATTR_KPARAM_INFO
	.align		4
.L_67:
        /*0098*/ 	.byte	0x04, 0x17
        /*009a*/ 	.short	(.L_69 - .L_68)
.L_68:
        /*009c*/ 	.word	0x00000000
        /*00a0*/ 	.short	0x0001
        /*00a2*/ 	.short	0x0008
        /*00a4*/ 	.byte	0x00, 0xf5, 0x21, 0x00


	//----- nvinfo : EIATTR_KPARAM_INFO
	.align		4
.L_69:
        /*00a8*/ 	.byte	0x04, 0x17
        /*00aa*/ 	.short	(.L_71 - .L_70)
.L_70:
        /*00ac*/ 	.word	0x00000000
        /*00b0*/ 	.short	0x0000
        /*00b2*/ 	.short	0x0000
        /*00b4*/ 	.byte	0x00, 0xf5, 0x21, 0x00


	//----- nvinfo : EIATTR_SPARSE_MMA_MASK
	.align		4
.L_71:
        /*00b8*/ 	.byte	0x03, 0x50
        /*00ba*/ 	.short	0x0000


	//----- nvinfo : EIATTR_MAXREG_COUNT
	.align		4
        /*00bc*/ 	.byte	0x03, 0x1b
        /*00be*/ 	.short	0x00ff


	//----- nvinfo : EIATTR_MERCURY_ISA_VERSION
	.align		4
        /*00c0*/ 	.byte	0x03, 0x5f
        /*00c2*/ 	.short	0x0101


	//----- nvinfo : EIATTR_VRC_CTA_INIT_COUNT
	.align		4
        /*00c4*/ 	.byte	0x02, 0x4a
	.zero		1
	.zero		1


	//----- nvinfo : EIATTR_EXIT_INSTR_OFFSETS
	.align		4
        /*00c8*/ 	.byte	0x04, 0x1c
        /*00ca*/ 	.short	(.L_73 - .L_72)


	//   ....[0]....
.L_72:
        /*00cc*/ 	.word	0x000000c0


	//   ....[1]....
        /*00d0*/ 	.word	0x000003f0


	//----- nvinfo : EIATTR_CBANK_PARAM_SIZE
	.align		4
.L_73:
        /*00d4*/ 	.byte	0x03, 0x19
        /*00d6*/ 	.short	0x0038


	//----- nvinfo : EIATTR_PARAM_CBANK
	.align		4
        /*00d8*/ 	.byte	0x04, 0x0a
        /*00da*/ 	.short	(.L_75 - .L_74)
	.align		4
.L_74:
        /*00dc*/ 	.word	index@(.nv.constant0._Z16FMaxPoolBackwardPfS_Piiiiiiiii)
        /*00e0*/ 	.short	0x0380
        /*00e2*/ 	.short	0x0038


	//----- nvinfo : EIATTR_SW_WAR
	.align		4
.L_75:
        /*00e4*/ 	.byte	0x04, 0x36
        /*00e6*/ 	.short	(.L_77 - .L_76)
.L_76:
        /*00e8*/ 	.word	0x00000008
.L_77:


//--------------------- .nv.info._Z15FMaxPoolForwardPKfPfPiiiiiiiii --------------------------
	.section	.nv.info._Z15FMaxPoolForwardPKfPfPiiiiiiiii,"",@"SHT_CUDA_INFO"
	.sectionflags	@""
	.align	4


	//----- nvinfo : EIATTR_CUDA_API_VERSION
	.align		4
        /*0000*/ 	.byte	0x04, 0x37
        /*0002*/ 	.short	(.L_79 - .L_78)
.L_78:
        /*0004*/ 	.word	0x00000082


	//----- nvinfo : EIATTR_KPARAM_INFO
	.align		4
.L_79:
        /*0008*/ 	.byte	0x04, 0x17
        /*000a*/ 	.short	(.L_81 - .L_80)
.L_80:
        /*000c*/ 	.word	0x00000000
        /*0010*/ 	.short	0x000a
        /*0012*/ 	.short	0x0034
        /*0014*/ 	.byte	0x00, 0xf0, 0x11, 0x00


	//----- nvinfo : EIATTR_KPARAM_INFO
	.align		4
.L_81:
        /*0018*/ 	.byte	0x04, 0x17
        /*001a*/ 	.short	(.L_83 - .L_82)
.L_82:
        /*001c*/ 	.word	0x00000000
        /*0020*/ 	.short	0x0009
        /*0022*/ 	.short	0x0030
        /*0024*/ 	.byte	0x00, 0xf0, 0x11, 0x00


	//----- nvinfo : EIATTR_KPARAM_INFO
	.align		4
.L_83:
        /*0028*/ 	.byte	0x04, 0x17
        /*002a*/ 	.short	(.L_85 - .L_84)
.L_84:
        /*002c*/ 	.word	0x00000000
        /*0030*/ 	.short	0x0008
        /*0032*/ 	.short	0x002c
        /*0034*/ 	.byte	0x00, 0xf0, 0x11, 0x00


	//----- nvinfo : EIATTR_KPARAM_INFO
	.align		4
.L_85:
        /*0038*/ 	.byte	0x04, 0x17
        /*003a*/ 	.short	(.L_87 - .L_86)
.L_86:
        /*003c*/ 	.word	0x00000000
        /*0040*/ 	.short	0x0007
        /*0042*/ 	.short	0x0028
        /*0044*/ 	.byte	0x00, 0xf0, 0x11, 0x00


	//----- nvinfo : EIATTR_KPARAM_INFO
	.align		4
.L_87:
        /*0048*/ 	.byte	0x04, 0x17
        /*004a*/ 	.short	(.L_89 - .L_88)
.L_88:
        /*004c*/ 	.word	0x00000000
        /*0050*/ 	.short	0x0006
        /*0052*/ 	.short	0x0024
        /*0054*/ 	.byte	0x00, 0xf0, 0x11, 0x00


	//----- nvinfo : EIATTR_KPARAM_INFO
	.align		4
.L_89:
        /*0058*/ 	.byte	0x04, 0x17
        /*005a*/ 	.short	(.L_91 - .L_90)
.L_90:
        /*005c*/ 	.word	0x00000000
        /*0060*/ 	.short	0x0005
        /*0062*/ 	.short	0x0020
        /*0064*/ 	.byte	0x00, 0xf0, 0x11, 0x00


	//----- nvinfo : EIATTR_KPARAM_INFO
	.align		4
.L_91:
        /*0068*/ 	.byte	0x04, 0x17
        /*006a*/ 	.short	(.L_93 - .L_92)
.L_92:
        /*006c*/ 	.word	0x00000000
        /*0070*/ 	.short	0x0004
        /*0072*/ 	.short	0x001c
        /*0074*/ 	.byte	0x00, 0xf0, 0x11, 0x00


	//----- nvinfo : EIATTR_KPARAM_INFO
	.align		4
.L_93:
        /*0078*/ 	.byte	0x04, 0x17
        /*007a*/ 	.short	(.L_95 - .L_94)
.L_94:
        /*007c*/ 	.word	0x00000000
        /*0080*/ 	.short	0x0003
        /*0082*/ 	.short	0x0018
        /*0084*/ 	.byte	0x00, 0xf0, 0x11, 0x00


	//----- nvinfo : EIATTR_KPARAM_INFO
	.align		4
.L_95:
        /*0088*/ 	.byte	0x04, 0x17
        /*008a*/ 	.short	(.L_97 - .L_96)
.L_96:
        /*008c*/ 	.word	0x00000000
        /*0090*/ 	.short	0x0002
        /*0092*/ 	.short	0x0010
        /*0094*/ 	.byte	0x00, 0xf5, 0x21, 0x00


	//----- nvinfo : EIATTR_KPARAM_INFO
	.align		4
.L_97:
        /*0098*/ 	.byte	0x04, 0x17
        /*009a*/ 	.short	(.L_99 - .L_98)
.L_98:
        /*009c*/ 	.word	0x00000000
        /*00a0*/ 	.short	0x0001
        /*00a2*/ 	.short	0x0008
        /*00a4*/ 	.byte	0x00, 0xf5, 0x21, 0x00


	//----- nvinfo : EIATTR_KPARAM_INFO
	.align		4
.L_99:
        /*00a8*/ 	.byte	0x04, 0x17
        /*00aa*/ 	.short	(.L_101 - .L_100)
.L_100:
        /*00ac*/ 	.word	0x00000000
        /*00b0*/ 	.short	0x0000
        /*00b2*/ 	.short	0x0000
        /*00b4*/ 	.byte	0x00, 0xf5, 0x21, 0x00


	//----- nvinfo : EIATTR_SPARSE_MMA_MASK
	.align		4
.L_101:
        /*00b8*/ 	.byte	0x03, 0x50
        /*00ba*/ 	.short	0x0000


	//----- nvinfo : EIATTR_MAXREG_COUNT
	.align		4
        /*00bc*/ 	.byte	0x03, 0x1b
        /*00be*/ 	.short	0x00ff


	//----- nvinfo : EIATTR_MERCURY_ISA_VERSION
	.align		4
        /*00c0*/ 	.byte	0x03, 0x5f
        /*00c2*/ 	.short	0x0101


	//----- nvinfo : EIATTR_VRC_CTA_INIT_COUNT
	.align		4
        /*00c4*/ 	.byte	0x02, 0x4a
	.zero		1
	.zero		1


	//----- nvinfo : EIATTR_EXIT_INSTR_OFFSETS
	.align		4
        /*00c8*/ 	.byte	0x04, 0x1c
        /*00ca*/ 	.short	(.L_103 - .L_102)


	//   ....[0]....
.L_102:
        /*00cc*/ 	.word	0x000000c0


	//   ....[1]....
        /*00d0*/ 	.word	0x00000b30


	//----- nvinfo : EIATTR_CRS_STACK_SIZE
	.align		4
.L_103:
        /*00d4*/ 	.byte	0x04, 0x1e
        /*00d6*/ 	.short	(.L_105 - .L_104)
.L_104:
        /*00d8*/ 	.word	0x00000000


	//----- nvinfo : EIATTR_CBANK_PARAM_SIZE
	.align		4
.L_105:
        /*00dc*/ 	.byte	0x03, 0x19
        /*00de*/ 	.short	0x0038


	//----- nvinfo : EIATTR_PARAM_CBANK
	.align		4
        /*00e0*/ 	.byte	0x04, 0x0a
        /*00e2*/ 	.short	(.L_107 - .L_106)
	.align		4
.L_106:
        /*00e4*/ 	.word	index@(.nv.constant0._Z15FMaxPoolForwardPKfPfPiiiiiiiii)
        /*00e8*/ 	.short	0x0380
        /*00ea*/ 	.short	0x0038


	//----- nvinfo : EIATTR_SW_WAR
	.align		4
.L_107:
        /*00ec*/ 	.byte	0x04, 0x36
        /*00ee*/ 	.short	(.L_109 - .L_108)
.L_108:
        /*00f0*/ 	.word	0x00000008
.L_109:


//--------------------- .nv.callgraph             --------------------------
	.section	.nv.callgraph,"",@"SHT_CUDA_CALLGRAPH"
	.align	4
	.sectionentsize	8
	.align		4
        /*0000*/ 	.word	0x00000000
	.align		4
        /*0004*/ 	.word	0xffffffff
	.align		4
        /*0008*/ 	.word	0x00000000
	.align		4
        /*000c*/ 	.word	0xfffffffe
	.align		4
        /*0010*/ 	.word	0x00000000
	.align		4
        /*0014*/ 	.word	0xfffffffd
	.align		4
        /*0018*/ 	.word	0x00000000
	.align		4
        /*001c*/ 	.word	0xfffffffc


//--------------------- .text._Z18FMaxPoolForwardFixPKfPfPiiiiiiiii --------------------------
	.section	.text._Z18FMaxPoolForwardFixPKfPfPiiiiiiiii,"ax",@progbits
	.align	128
        .global         _Z18FMaxPoolForwardFixPKfPfPiiiiiiiii
        .type           _Z18FMaxPoolForwardFixPKfPfPiiiiiiiii,@function
        .size           _Z18FMaxPoolForwardFixPKfPfPiiiiiiiii,(.L_x_14 - _Z18FMaxPoolForwardFixPKfPfPiiiiiiiii)
        .other          _Z18FMaxPoolForwardFixPKfPfPiiiiiiiii,@"STO_CUDA_ENTRY STV_DEFAULT"
_Z18FMaxPoolForwardFixPKfPfPiiiiiiiii:
.text._Z18FMaxPoolForwardFixPKfPfPiiiiiiiii:
[----:B------:R-:W-:Y:S01]  /*0000*/  LDC R1, c[0x0][0x37c] ;  /* 0x0000df00ff017b82 */ /* 0x000fe20000000800 */
[----:B------:R-:W0:Y:S07]  /*0010*/  S2R R2, SR_TID.X ;  /* 0x0000000000027919 */ /* 0x000e2e0000002100 */
[----:B------:R-:W0:Y:S01]  /*0020*/  S2UR UR4, SR_CTAID.X ;  /* 0x00000000000479c3 */ /* 0x000e220000002500 */
[----:B------:R-:W1:Y:S01]  /*0030*/  LDCU.64 UR6, c[0x0][0x3a8] ;  /* 0x00007500ff0677ac */ /* 0x000e620008000a00 */
[----:B------:R-:W2:Y:S06]  /*0040*/  S2R R4, SR_TID.Y ;  /* 0x0000000000047919 */ /* 0x000eac0000002200 */
[----:B------:R-:W0:Y:S08]  /*0050*/  LDC R3, c[0x0][0x360] ;  /* 0x0000d800ff037b82 */ /* 0x000e300000000800 */
[----:B------:R-:W2:Y:S08]  /*0060*/  S2UR UR5, SR_CTAID.Y ;  /* 0x00000000000579c3 */ /* 0x000eb00000002600 */
[----:B------:R-:W2:Y:S01]  /*0070*/  LDC R5, c[0x0][0x364] ;  /* 0x0000d900ff057b82 */ /* 0x000ea20000000800 */
[----:B0-----:R-:W-:-:S05]  /*0080*/  IMAD R2, R3, UR4, R2 ;  /* 0x0000000403027c24 */ /* 0x001fca000f8e0202 */
[----:B-1----:R-:W-:Y:S01]  /*0090*/  ISETP.GE.AND P0, PT, R2, UR7, PT ;  /* 0x0000000702007c0c */ /* 0x002fe2000bf06270 */
[----:B--2---:R-:W-:-:S05]  /*00a0*/  IMAD R4, R5, UR5, R4 ;  /* 0x0000000505047c24 */ /* 0x004fca000f8e0204 */
[----:B------:R-:W-:-:S13]  /*00b0*/  ISETP.GE.OR P0, PT, R4, UR6, P0 ;  /* 0x0000000604007c0c */ /* 0x000fda0008706670 */
[----:B------:R-:W-:Y:S05]  /*00c0*/  @P0 EXIT ;  /* 0x000000000000094d */ /* 0x000fea0003800000 */
[----:B------:R-:W0:Y:S01]  /*00d0*/  S2R R3, SR_CTAID.Z ;  /* 0x0000000000037919 */ /* 0x000e220000002700 */
[----:B------:R-:W1:Y:S01]  /*00e0*/  LDC.64 R6, c[0x0][0x390] ;  /* 0x0000e400ff067b82 */ /* 0x000e620000000a00 */
[----:B------:R-:W2:Y:S01]  /*00f0*/  LDCU.64 UR4, c[0x0][0x358] ;  /* 0x00006b00ff0477ac */ /* 0x000ea20008000a00 */
[----:B------:R-:W3:Y:S06]  /*0100*/  LDCU UR8, c[0x0][0x3b4] ;  /* 0x00007680ff0877ac */ /* 0x000eec0008000800 */
[----:B------:R-:W4:Y:S01]  /*0110*/  LDC R11, c[0x0][0x3b0] ;  /* 0x0000ec00ff0b7b82 */ /* 0x000f220000000800 */
[----:B------:R-:W5:Y:S01]  /*0120*/  LDCU.64 UR10, c[0x0][0x3a0] ;  /* 0x00007400ff0a77ac */ /* 0x000f620008000a00 */
[----:B------:R-:W3:Y:S01]  /*0130*/  LDCU.64 UR12, c[0x0][0x380] ;  /* 0x00007000ff0c77ac */ /* 0x000ee20008000a00 */
[----:B0-----:R-:W-:-:S04]  /*0140*/  IMAD R5, R3, UR6, R4 ;  /* 0x0000000603057c24 */ /* 0x001fc8000f8e0204 */
[----:B------:R-:W-:-:S04]  /*0150*/  IMAD R0, R5, UR7, R2 ;  /* 0x0000000705007c24 */ /* 0x000fc8000f8e0202 */
[----:B-1----:R-:W-:-:S06]  /*0160*/  IMAD.WIDE R6, R0, 0x4, R6 ;  /* 0x0000000400067825 */ /* 0x002fcc00078e0206 */
[----:B--2---:R-:W2:Y:S01]  /*0170*/  LDG.E R6, desc[UR4][R6.64] ;  /* 0x0000000406067981 */ /* 0x004ea2000c1e1900 */
[----:B----4-:R-:W-:Y:S01]  /*0180*/  IABS R10, R11 ;  /* 0x0000000b000a7213 */ /* 0x010fe20000000000 */
[----:B-----5:R-:W-:-:S03]  /*0190*/  IMAD R3, R3, UR10, RZ ;  /* 0x0000000a03037c24 */ /* 0x020fc6000f8e02ff */
[----:B------:R-:W0:Y:S01]  /*01a0*/  I2F.RP R5, R10 ;  /* 0x0000000a00057306 */ /* 0x000e220000209400 */
[----:B------:R-:W-:-:S07]  /*01b0*/  IMAD R3, R3, UR11, RZ ;  /* 0x0000000b03037c24 */ /* 0x000fce000f8e02ff */
[----:B0-----:R-:W0:Y:S02]  /*01c0*/  MUFU.RCP R5, R5 ;  /* 0x0000000500057308 */ /* 0x001e240000001000 */
[----:B0-----:R-:W-:-:S06]  /*01d0*/  IADD3 R8, PT, PT, R5, 0xffffffe, RZ ;  /* 0x0ffffffe05087810 */ /* 0x001fcc0007ffe0ff */
[----:B------:R0:W1:Y:S02]  /*01e0*/  F2I.FTZ.U32.TRUNC.NTZ R9, R8 ;  /* 0x0000000800097305 */ /* 0x000064000021f000 */
[----:B0-----:R-:W-:Y:S01]  /*01f0*/  IMAD.MOV.U32 R8, RZ, RZ, RZ ;  /* 0x000000ffff087224 */ /* 0x001fe200078e00ff */
[----:B-1----:R-:W-:-:S05]  /*0200*/  IADD3 R13, PT, PT, RZ, -R9, RZ ;  /* 0x80000009ff0d7210 */ /* 0x002fca0007ffe0ff */
[----:B------:R-:W-:-:S04]  /*0210*/  IMAD R13, R13, R10, RZ ;  /* 0x0000000a0d0d7224 */ /* 0x000fc800078e02ff */
[----:B------:R-:W-:Y:S01]  /*0220*/  IMAD.HI.U32 R9, R9, R13, R8 ;  /* 0x0000000d09097227 */ /* 0x000fe200078e0008 */
[----:B--2---:R-:W-:-:S05]  /*0230*/  IABS R7, R6 ;  /* 0x0000000600077213 */ /* 0x004fca0000000000 */
[----:B------:R-:W-:-:S05]  /*0240*/  IMAD.HI.U32 R9, R9, R7, RZ ;  /* 0x0000000709097227 */ /* 0x000fca00078e00ff */
[----:B------:R-:W-:-:S05]  /*0250*/  IADD3 R5, PT, PT, -R9, RZ, RZ ;  /* 0x000000ff09057210 */ /* 0x000fca0007ffe1ff */
[----:B------:R-:W-:-:S05]  /*0260*/  IMAD R5, R10, R5, R7 ;  /* 0x000000050a057224 */ /* 0x000fca00078e0207 */
[----:B------:R-:W-:-:S13]  /*0270*/  ISETP.GT.U32.AND P2, PT, R10, R5, PT ;  /* 0x000000050a00720c */ /* 0x000fda0003f44070 */
[----:B------:R-:W-:Y:S01]  /*0280*/  @!P2 IMAD.IADD R5, R5, 0x1, -R10 ;  /* 0x000000010505a824 */ /* 0x000fe200078e0a0a */
[----:B------:R-:W-:Y:S02]  /*0290*/  @!P2 IADD3 R9, PT, PT, R9, 0x1, RZ ;  /* 0x000000010909a810 */ /* 0x000fe40007ffe0ff */
[----:B------:R-:W-:Y:S02]  /*02a0*/  ISETP.NE.AND P2, PT, R11, RZ, PT ;  /* 0x000000ff0b00720c */ /* 0x000fe40003f45270 */
[----:B------:R-:W-:Y:S02]  /*02b0*/  ISETP.GE.U32.AND P0, PT, R5, R10, PT ;  /* 0x0000000a0500720c */ /* 0x000fe40003f06070 */
[----:B------:R-:W-:-:S04]  /*02c0*/  LOP3.LUT R5, R6, R11, RZ, 0x3c, !PT ;  /* 0x0000000b06057212 */ /* 0x000fc800078e3cff */
[----:B------:R-:W-:-:S07]  /*02d0*/  ISETP.GE.AND P1, PT, R5, RZ, PT ;  /* 0x000000ff0500720c */ /* 0x000fce0003f26270 */
[----:B------:R-:W-:-:S06]  /*02e0*/  @P0 VIADD R9, R9, 0x1 ;  /* 0x0000000109090836 */ /* 0x000fcc0000000000 */
[----:B------:R-:W-:Y:S02]  /*02f0*/  @!P1 IADD3 R9, PT, PT, -R9, RZ, RZ ;  /* 0x000000ff09099210 */ /* 0x000fe40007ffe1ff */
[----:B------:R-:W-:-:S05]  /*0300*/  @!P2 LOP3.LUT R9, RZ, R11, RZ, 0x33, !PT ;  /* 0x0000000bff09a212 */ /* 0x000fca00078e33ff */
[--C-:B------:R-:W-:Y:S02]  /*0310*/  IMAD.MOV R5, RZ, RZ, -R9.reuse ;  /* 0x000000ffff057224 */ /* 0x100fe400078e0a09 */
[----:B---3--:R-:W-:Y:S02]  /*0320*/  IMAD R4, R4, UR8, R9 ;  /* 0x0000000804047c24 */ /* 0x008fe4000f8e0209 */
[----:B------:R-:W-:-:S04]  /*0330*/  IMAD R5, R11, R5, R6 ;  /* 0x000000050b057224 */ /* 0x000fc800078e0206 */
[----:B------:R-:W-:-:S04]  /*0340*/  IMAD R5, R2, UR8, R5 ;  /* 0x0000000802057c24 */ /* 0x000fc8000f8e0205 */
[----:B------:R-:W-:-:S05]  /*0350*/  IMAD R4, R4, UR11, R5 ;  /* 0x0000000b04047c24 */ /* 0x000fca000f8e0205 */
[----:B------:R-:W-:Y:S02]  /*0360*/  SHF.R.S32.HI R2, RZ, 0x1f, R4 ;  /* 0x0000001fff027819 */ /* 0x000fe40000011404 */
[----:B------:R-:W-:-:S04]  /*0370*/  IADD3 R5, P0, PT, R3, R4, RZ ;  /* 0x0000000403057210 */ /* 0x000fc80007f1e0ff */
[----:B------:R-:W-:Y:S02]  /*0380*/  LEA.HI.X.SX32 R2, R3, R2, 0x1, P0 ;  /* 0x0000000203027211 */ /* 0x000fe400000f0eff */
[----:B------:R-:W-:-:S04]  /*0390*/  LEA R4, P0, R5, UR12, 0x2 ;  /* 0x0000000c05047c11 */ /* 0x000fc8000f8010ff */
[----:B------:R-:W-:Y:S02]  /*03a0*/  LEA.HI.X R5, R5, UR13, R2, 0x2, P0 ;  /* 0x0000000d05057c11 */ /* 0x000fe400080f1402 */
[----:B------:R-:W0:Y:S04]  /*03b0*/  LDC.64 R2, c[0x0][0x388] ;  /* 0x0000e200ff027b82 */ /* 0x000e280000000a00 */
[----:B------:R-:W2:Y:S01]  /*03c0*/  LDG.E R5, desc[UR4][R4.64] ;  /* 0x0000000404057981 */ /* 0x000ea2000c1e1900 */
[----:B0-----:R-:W-:-:S05]  /*03d0*/  IMAD.WIDE R2, R0, 0x4, R2 ;  /* 0x0000000400027825 */ /* 0x001fca00078e0202 */
[----:B--2---:R-:W-:Y:S01]  /*03e0*/  STG.E desc[UR4][R2.64], R5 ;  /* 0x0000000502007986 */ /* 0x004fe2000c101904 */
[----:B------:R-:W-:Y:S05]  /*03f0*/  EXIT ;  /* 0x000000000000794d */ /* 0x000fea0003800000 */
.L_x_0:
[----:B------:R-:W-:-:S00]  /*0400*/  BRA `(.L_x_0) ;  /* 0xfffffffc00fc7947 */ /* 0x000fc0000383ffff */
[----:B------:R-:W-:-:S00]  /*0410*/  NOP ;  /* 0x0000000000007918 */ /* 0x000fc00000000000 */
        /* <DEDUP_REMOVED lines=14> */
.L_x_14:


//--------------------- .text._Z16FMaxPoolBackwardPfS_Piiiiiiiii --------------------------
	.section	.text._Z16FMaxPoolBackwardPfS_Piiiiiiiii,"ax",@progbits
	.align	128
        .global         _Z16FMaxPoolBackwardPfS_Piiiiiiiii
        .type           _Z16FMaxPoolBackwardPfS_Piiiiiiiii,@function
        .size           _Z16FMaxPoolBackwardPfS_Piiiiiiiii,(.L_x_15 - _Z16FMaxPoolBackwardPfS_Piiiiiiiii)
        .other          _Z16FMaxPoolBackwardPfS_Piiiiiiiii,@"STO_CUDA_ENTRY STV_DEFAULT"
_Z16FMaxPoolBackwardPfS_Piiiiiiiii:
.text._Z16FMaxPoolBackwardPfS_Piiiiiiiii:
        /* <DEDUP_REMOVED lines=17> */
[----:B------:R-:W4:Y:S01]  /*0110*/  LDC.64 R6, c[0x0][0x388] ;  /* 0x0000e200ff067b82 */ /* 0x000f220000000a00 */
[----:B------:R-:W5:Y:S01]  /*0120*/  LDCU.64 UR10, c[0x0][0x3a0] ;  /* 0x00007400ff0a77ac */ /* 0x000f620008000a00 */
[----:B------:R-:W3:Y:S06]  /*0130*/  LDCU.64 UR12, c[0x0][0x380] ;  /* 0x00007000ff0c77ac */ /* 0x000eec0008000a00 */
[----:B------:R-:W5:Y:S01]  /*0140*/  LDC R15, c[0x0][0x3b0] ;  /* 0x0000ec00ff0f7b82 */ /* 0x000f620000000800 */
[----:B0-----:R-:W-:-:S04]  /*0150*/  IMAD R3, R2, UR6, R5 ;  /* 0x0000000602037c24 */ /* 0x001fc8000f8e0205 */
[----:B------:R-:W-:-:S04]  /*0160*/  IMAD R3, R3, UR7, R0 ;  /* 0x0000000703037c24 */ /* 0x000fc8000f8e0200 */
[----:B-1----:R-:W-:-:S05]  /*0170*/  IMAD.WIDE R8, R3, 0x4, R8 ;  /* 0x0000000403087825 */ /* 0x002fca00078e0208 */
[----:B--2---:R0:W2:Y:S01]  /*0180*/  LDG.E R4, desc[UR4][R8.64] ;  /* 0x0000000408047981 */ /* 0x0040a2000c1e1900 */
[----:B----4-:R-:W-:-:S05]  /*0190*/  IMAD.WIDE R6, R3, 0x4, R6 ;  /* 0x0000000403067825 */ /* 0x010fca00078e0206 */
[----:B------:R2:W4:Y:S01]  /*01a0*/  LDG.E R3, desc[UR4][R6.64] ;  /* 0x0000000406037981 */ /* 0x000522000c1e1900 */
[----:B-----5:R-:W-:Y:S01]  /*01b0*/  IABS R13, R15 ;  /* 0x0000000f000d7213 */ /* 0x020fe20000000000 */
[----:B------:R-:W-:-:S03]  /*01c0*/  IMAD R2, R2, UR10, RZ ;  /* 0x0000000a02027c24 */ /* 0x000fc6000f8e02ff */
[----:B------:R-:W1:Y:S01]  /*01d0*/  I2F.RP R12, R13 ;  /* 0x0000000d000c7306 */ /* 0x000e620000209400 */
[----:B------:R-:W-:-:S07]  /*01e0*/  IMAD R2, R2, UR11, RZ ;  /* 0x0000000b02027c24 */ /* 0x000fce000f8e02ff */
[----:B-1----:R-:W1:Y:S02]  /*01f0*/  MUFU.RCP R12, R12 ;  /* 0x0000000c000c7308 */ /* 0x002e640000001000 */
[----:B-1----:R-:W-:-:S06]  /*0200*/  IADD3 R10, PT, PT, R12, 0xffffffe, RZ ;  /* 0x0ffffffe0c0a7810 */ /* 0x002fcc0007ffe0ff */
[----:B------:R1:W0:Y:S02]  /*0210*/  F2I.FTZ.U32.TRUNC.NTZ R11, R10 ;  /* 0x0000000a000b7305 */ /* 0x000224000021f000 */
[----:B-1----:R-:W-:Y:S01]  /*0220*/  IMAD.MOV.U32 R10, RZ, RZ, RZ ;  /* 0x000000ffff0a7224 */ /* 0x002fe200078e00ff */
[----:B0-----:R-:W-:-:S05]  /*0230*/  IADD3 R8, PT, PT, RZ, -R11, RZ ;  /* 0x8000000bff087210 */ /* 0x001fca0007ffe0ff */
        /* <DEDUP_REMOVED lines=25> */
[----:B------:R-:W-:-:S05]  /*03d0*/  LEA.HI.X R5, R5, UR13, R2, 0x2, P0 ;  /* 0x0000000d05057c11 */ /* 0x000fca00080f1402 */
[----:B----4-:R-:W-:Y:S01]  /*03e0*/  STG.E desc[UR4][R4.64], R3 ;  /* 0x0000000304007986 */ /* 0x010fe2000c101904 */
[----:B------:R-:W-:Y:S05]  /*03f0*/  EXIT ;  /* 0x000000000000794d */ /* 0x000fea0003800000 */
.L_x_1:
        /* <DEDUP_REMOVED lines=16> */
.L_x_15:


//--------------------- .text._Z15FMaxPoolForwardPKfPfPiiiiiiiii --------------------------
	.section	.text._Z15FMaxPoolForwardPKfPfPiiiiiiiii,"ax",@progbits
	.align	128
        .global         _Z15FMaxPoolForwardPKfPfPiiiiiiiii
        .type           _Z15FMaxPoolForwardPKfPfPiiiiiiiii,@function
        .size           _Z15FMaxPoolForwardPKfPfPiiiiiiiii,(.L_x_16 - _Z15FMaxPoolForwardPKfPfPiiiiiiiii)
        .other          _Z15FMaxPoolForwardPKfPfPiiiiiiiii,@"STO_CUDA_ENTRY STV_DEFAULT"
_Z15FMaxPoolForwardPKfPfPiiiiiiiii:
.text._Z15FMaxPoolForwardPKfPfPiiiiiiiii:
        /* <DEDUP_REMOVED lines=13> */
[----:B------:R-:W0:Y:S01]  /*00d0*/  LDCU.64 UR10, c[0x0][0x3b0] ;  /* 0x00007600ff0a77ac */ /* 0x000e220008000a00 */
[----:B------:R-:W1:Y:S01]  /*00e0*/  S2UR UR4, SR_CTAID.Z ;  /* 0x00000000000479c3 */ /* 0x000e620000002700 */
[----:B------:R-:W-:Y:S01]  /*00f0*/  IMAD.MOV.U32 R11, RZ, RZ, RZ ;  /* 0x000000ffff0b7224 */ /* 0x000fe200078e00ff */
[----:B------:R-:W1:Y:S01]  /*0100*/  LDCU.64 UR6, c[0x0][0x3a0] ;  /* 0x00007400ff0677ac */ /* 0x000e620008000a00 */
[----:B------:R-:W-:Y:S01]  /*0110*/  IMAD.MOV.U32 R10, RZ, RZ, -0x39e3c400 ;  /* 0xc61c3c00ff0a7424 */ /* 0x000fe200078e00ff */
[----:B------:R-:W2:Y:S01]  /*0120*/  LDCU.64 UR8, c[0x0][0x358] ;  /* 0x00006b00ff0877ac */ /* 0x000ea20008000a00 */
[----:B0-----:R-:W-:Y:S02]  /*0130*/  UISETP.GE.AND UP0, UPT, UR10, 0x1, UPT ;  /* 0x000000010a00788c */ /* 0x001fe4000bf06270 */
[----:B-1----:R-:W-:-:S04]  /*0140*/  UIMAD UR4, UR4, UR6, URZ ;  /* 0x00000006040472a4 */ /* 0x002fc8000f8e02ff */
[----:B------:R-:W-:-:S03]  /*0150*/  UIMAD UR4, UR4, UR7, URZ ;  /* 0x00000007040472a4 */ /* 0x000fc6000f8e02ff */
[----:B--2---:R-:W-:Y:S09]  /*0160*/  BRA.U !UP0, `(.L_x_2) ;  /* 0x0000000908487547 */ /* 0x004ff2000b800000 */
[----:B------:R-:W-:Y:S01]  /*0170*/  IMAD R9, R12, UR11, RZ ;  /* 0x0000000b0c097c24 */ /* 0x000fe2000f8e02ff */
[----:B------:R-:W-:Y:S01]  /*0180*/  BSSY.RECONVERGENT B0, `(.L_x_2) ;  /* 0x0000090000007945 */ /* 0x000fe20003800200 */
[----:B------:R-:W-:Y:S01]  /*0190*/  IMAD R8, R13, UR11, RZ ;  /* 0x0000000b0d087c24 */ /* 0x000fe2000f8e02ff */
[----:B------:R-:W0:Y:S01]  /*01a0*/  LDCU.64 UR6, c[0x0][0x380] ;  /* 0x00007000ff0677ac */ /* 0x000e220008000a00 */
[C---:B------:R-:W-:Y:S02]  /*01b0*/  VIADD R0, R9.reuse, 0x1 ;  /* 0x0000000109007836 */ /* 0x040fe40000000000 */
[----:B------:R-:W-:Y:S01]  /*01c0*/  IMAD.MOV.U32 R10, RZ, RZ, -0x39e3c400 ;  /* 0xc61c3c00ff0a7424 */ /* 0x000fe200078e00ff */
[----:B------:R-:W-:Y:S01]  /*01d0*/  USHF.R.S32.HI UR5, URZ, 0x1f, UR4 ;  /* 0x0000001fff057899 */ /* 0x000fe20008011404 */
[----:B------:R-:W-:Y:S01]  /*01e0*/  IMAD.MOV.U32 R11, RZ, RZ, RZ ;  /* 0x000000ffff0b7224 */ /* 0x000fe200078e00ff */
[----:B------:R-:W-:Y:S01]  /*01f0*/  VIADDMNMX R0, R9, UR10, R0, !PT ;  /* 0x0000000a09007c46 */ /* 0x000fe2000f800100 */
[----:B------:R-:W-:-:S04]  /*0200*/  IMAD.MOV.U32 R7, RZ, RZ, R8 ;  /* 0x000000ffff077224 */ /* 0x000fc800078e0008 */
[----:B------:R-:W-:Y:S02]  /*0210*/  IMAD.IADD R6, R0, 0x1, -R9 ;  /* 0x0000000100067824 */ /* 0x000fe400078e0a09 */
[----:B------:R-:W-:-:S03]  /*0220*/  IMAD.IADD R2, R9, 0x1, -R0 ;  /* 0x0000000109027824 */ /* 0x000fc600078e0a00 */
[----:B------:R-:W-:Y:S02]  /*0230*/  LOP3.LUT R5, R6, 0xfffffff8, RZ, 0xc0, !PT ;  /* 0xfffffff806057812 */ /* 0x000fe400078ec0ff */
[----:B------:R-:W-:Y:S02]  /*0240*/  ISETP.GT.U32.AND P0, PT, R2, -0x8, PT ;  /* 0xfffffff80200780c */ /* 0x000fe40003f04070 */
[C---:B------:R-:W-:Y:S01]  /*0250*/  LOP3.LUT R23, R6.reuse, 0x7, RZ, 0xc0, !PT ;  /* 0x0000000706177812 */ /* 0x040fe200078ec0ff */
[----:B------:R-:W-:Y:S01]  /*0260*/  IMAD.MOV R5, RZ, RZ, -R5 ;  /* 0x000000ffff057224 */ /* 0x000fe200078e0a05 */
[----:B0-----:R-:W-:-:S09]  /*0270*/  LOP3.LUT R22, R6, 0x3, RZ, 0xc0, !PT ;  /* 0x0000000306167812 */ /* 0x001fd200078ec0ff */
.L_x_12:
[----:B------:R-:W0:Y:S01]  /*0280*/  LDC R4, c[0x0][0x3b0] ;  /* 0x0000ec00ff047b82 */ /* 0x000e220000000800 */
[----:B------:R-:W-:Y:S01]  /*0290*/  BSSY.RECONVERGENT B1, `(.L_x_3) ;  /* 0x0000034000017945 */ /* 0x000fe20003800200 */
[----:B------:R-:W-:Y:S01]  /*02a0*/  ISETP.NE.AND P1, PT, R23, RZ, PT ;  /* 0x000000ff1700720c */ /* 0x000fe20003f25270 */
[----:B------:R-:W-:Y:S02]  /*02b0*/  IMAD.IADD R15, R7, 0x1, -R8 ;  /* 0x00000001070f7824 */ /* 0x000fe400078e0a08 */
[----:B------:R-:W-:Y:S01]  /*02c0*/  IMAD.MOV.U32 R0, RZ, RZ, R9 ;  /* 0x000000ffff007224 */ /* 0x000fe200078e0009 */
[----:B------:R-:W-:Y:S09]  /*02d0*/  @P0 BRA `(.L_x_4) ;  /* 0x0000000000bc0947 */ /* 0x000ff20003800000 */
[----:B------:R-:W1:Y:S01]  /*02e0*/  LDCU UR10, c[0x0][0x3a4] ;  /* 0x00007480ff0a77ac */ /* 0x000e620008000800 */
[----:B0-----:R-:W-:Y:S02]  /*02f0*/  IMAD R14, R15, R4, 0x3 ;  /* 0x000000030f0e7424 */ /* 0x001fe400078e0204 */
[----:B------:R-:W-:Y:S02]  /*0300*/  IMAD.MOV.U32 R16, RZ, RZ, R5 ;  /* 0x000000ffff107224 */ /* 0x000fe400078e0005 */
[--C-:B------:R-:W-:Y:S02]  /*0310*/  IMAD.MOV.U32 R0, RZ, RZ, R9.reuse ;  /* 0x000000ffff007224 */ /* 0x100fe400078e0009 */
[----:B-1----:R-:W-:-:S07]  /*0320*/  IMAD R24, R7, UR10, R9 ;  /* 0x0000000a07187c24 */ /* 0x002fce000f8e0209 */
.L_x_5:
[----:B------:R-:W-:-:S04]  /*0330*/  IADD3 R3, P2, PT, R24, UR4, RZ ;  /* 0x0000000418037c10 */ /* 0x000fc8000ff5e0ff */
[----:B------:R-:W-:Y:S02]  /*0340*/  LEA.HI.X.SX32 R18, R24, UR5, 0x1, P2 ;  /* 0x0000000518127c11 */ /* 0x000fe400090f0eff */
[----:B------:R-:W-:-:S04]  /*0350*/  LEA R2, P2, R3, UR6, 0x2 ;  /* 0x0000000603027c11 */ /* 0x000fc8000f8410ff */
[----:B------:R-:W-:-:S05]  /*0360*/  LEA.HI.X R3, R3, UR7, R18, 0x2, P2 ;  /* 0x0000000703037c11 */ /* 0x000fca00090f1412 */
[----:B------:R-:W2:Y:S04]  /*0370*/  LDG.E R25, desc[UR8][R2.64] ;  /* 0x0000000802197981 */ /* 0x000ea8000c1e1900 */
[----:B------:R-:W3:Y:S04]  /*0380*/  LDG.E R27, desc[UR8][R2.64+0x4] ;  /* 0x00000408021b7981 */ /* 0x000ee8000c1e1900 */
[----:B------:R-:W4:Y:S04]  /*0390*/  LDG.E R29, desc[UR8][R2.64+0x8] ;  /* 0x00000808021d7981 */ /* 0x000f28000c1e1900 */
[----:B------:R-:W5:Y:S04]  /*03a0*/  LDG.E R20, desc[UR8][R2.64+0xc] ;  /* 0x00000c0802147981 */ /* 0x000f68000c1e1900 */
[----:B------:R-:W5:Y:S04]  /*03b0*/  LDG.E R17, desc[UR8][R2.64+0x10] ;  /* 0x0000100802117981 */ /* 0x000f68000c1e1900 */
[----:B------:R-:W5:Y:S04]  /*03c0*/  LDG.E R18, desc[UR8][R2.64+0x14] ;  /* 0x0000140802127981 */ /* 0x000f68000c1e1900 */
[----:B------:R-:W5:Y:S04]  /*03d0*/  LDG.E R19, desc[UR8][R2.64+0x18] ;  /* 0x0000180802137981 */ /* 0x000f68000c1e1900 */
[----:B------:R-:W5:Y:S01]  /*03e0*/  LDG.E R21, desc[UR8][R2.64+0x1c] ;  /* 0x00001c0802157981 */ /* 0x000f62000c1e1900 */
[----:B------:R-:W-:-:S02]  /*03f0*/  VIADD R16, R16, 0x8 ;  /* 0x0000000810107836 */ /* 0x000fc40000000000 */
[----:B------:R-:W-:Y:S02]  /*0400*/  VIADD R0, R0, 0x8 ;  /* 0x0000000800007836 */ /* 0x000fe40000000000 */
[----:B------:R-:W-:Y:S01]  /*0410*/  VIADD R24, R24, 0x8 ;  /* 0x0000000818187836 */ /* 0x000fe20000000000 */
[----:B--2---:R-:W-:-:S04]  /*0420*/  FSETP.GT.AND P3, PT, R25, R10, PT ;  /* 0x0000000a1900720b */ /* 0x004fc80003f64000 */
[----:B------:R-:W-:-:S04]  /*0430*/  FSEL R10, R25, R10, P3 ;  /* 0x0000000a190a7208 */ /* 0x000fc80001800000 */
[----:B---3--:R-:W-:-:S04]  /*0440*/  FSETP.GT.AND P6, PT, R27, R10, PT ;  /* 0x0000000a1b00720b */ /* 0x008fc80003fc4000 */
[----:B------:R-:W-:Y:S01]  /*0450*/  FSEL R10, R27, R10, P6 ;  /* 0x0000000a1b0a7208 */ /* 0x000fe20003000000 */
[----:B------:R-:W-:-:S03]  /*0460*/  @P3 VIADD R11, R14, 0xfffffffd ;  /* 0xfffffffd0e0b3836 */ /* 0x000fc60000000000 */
[----:B----4-:R-:W-:-:S04]  /*0470*/  FSETP.GT.AND P5, PT, R29, R10, PT ;  /* 0x0000000a1d00720b */ /* 0x010fc80003fa4000 */
[----:B------:R-:W-:Y:S01]  /*0480*/  FSEL R29, R29, R10, P5 ;  /* 0x0000000a1d1d7208 */ /* 0x000fe20002800000 */
[----:B------:R-:W-:-:S03]  /*0490*/  @P6 VIADD R11, R14, 0xfffffffe ;  /* 0xfffffffe0e0b6836 */ /* 0x000fc60000000000 */
[----:B-----5:R-:W-:-:S04]  /*04a0*/  FSETP.GT.AND P4, PT, R20, R29, PT ;  /* 0x0000001d1400720b */ /* 0x020fc80003f84000 */
[----:B------:R-:W-:Y:S01]  /*04b0*/  FSEL R20, R20, R29, P4 ;  /* 0x0000001d14147208 */ /* 0x000fe20002000000 */
[----:B------:R-:W-:-:S03]  /*04c0*/  @P5 VIADD R11, R14, 0xffffffff ;  /* 0xffffffff0e0b5836 */ /* 0x000fc60000000000 */
[CC--:B------:R-:W-:Y:S02]  /*04d0*/  FSETP.GT.AND P2, PT, R17.reuse, R20.reuse, PT ;  /* 0x000000141100720b */ /* 0x0c0fe40003f44000 */
[----:B------:R-:W-:Y:S02]  /*04e0*/  SEL R11, R14, R11, P4 ;  /* 0x0000000b0e0b7207 */ /* 0x000fe40002000000 */
[----:B------:R-:W-:-:S04]  /*04f0*/  FSEL R17, R17, R20, P2 ;  /* 0x0000001411117208 */ /* 0x000fc80001000000 */
[----:B------:R-:W-:-:S04]  /*0500*/  FSETP.GT.AND P3, PT, R18, R17, PT ;  /* 0x000000111200720b */ /* 0x000fc80003f64000 */
[----:B------:R-:W-:Y:S01]  /*0510*/  FSEL R18, R18, R17, P3 ;  /* 0x0000001112127208 */ /* 0x000fe20001800000 */
[----:B------:R-:W-:Y:S01]  /*0520*/  @P2 VIADD R11, R14, 0x1 ;  /* 0x000000010e0b2836 */ /* 0x000fe20000000000 */
[----:B------:R-:W-:Y:S02]  /*0530*/  ISETP.NE.AND P2, PT, R16, RZ, PT ;  /* 0x000000ff1000720c */ /* 0x000fe40003f45270 */
[----:B------:R-:W-:-:S04]  /*0540*/  FSETP.GT.AND P6, PT, R19, R18, PT ;  /* 0x000000121300720b */ /* 0x000fc80003fc4000 */
[----:B------:R-:W-:Y:S01]  /*0550*/  FSEL R10, R19, R18, P6 ;  /* 0x00000012130a7208 */ /* 0x000fe20003000000 */
[----:B------:R-:W-:-:S03]  /*0560*/  @P3 VIADD R11, R14, 0x2 ;  /* 0x000000020e0b3836 */ /* 0x000fc60000000000 */
[----:B------:R-:W-:-:S04]  /*0570*/  FSETP.GT.AND P4, PT, R21, R10, PT ;  /* 0x0000000a1500720b */ /* 0x000fc80003f84000 */
[----:B------:R-:W-:Y:S01]  /*0580*/  FSEL R10, R21, R10, P4 ;  /* 0x0000000a150a7208 */ /* 0x000fe20002000000 */
[----:B------:R-:W-:-:S08]  /*0590*/  @P6 VIADD R11, R14, 0x3 ;  /* 0x000000030e0b6836 */ /* 0x000fd00000000000 */
[C---:B------:R-:W-:Y:S02]  /*05a0*/  @P4 VIADD R11, R14.reuse, 0x4 ;  /* 0x000000040e0b4836 */ /* 0x040fe40000000000 */
[----:B------:R-:W-:Y:S01]  /*05b0*/  VIADD R14, R14, 0x8 ;  /* 0x000000080e0e7836 */ /* 0x000fe20000000000 */
[----:B------:R-:W-:Y:S06]  /*05c0*/  @P2 BRA `(.L_x_5) ;  /* 0xfffffffc00582947 */ /* 0x000fec000383ffff */
.L_x_4:
[----:B------:R-:W-:Y:S05]  /*05d0*/  BSYNC.RECONVERGENT B1 ;  /* 0x0000000000017941 */ /* 0x000fea0003800200 */
.L_x_3:
[----:B------:R-:W-:Y:S01]  /*05e0*/  BSSY.RECONVERGENT B1, `(.L_x_6) ;  /* 0x0000045000017945 */ /* 0x000fe20003800200 */
[----:B0-----:R-:W-:-:S03]  /*05f0*/  IMAD R15, R15, R4, -R9 ;  /* 0x000000040f0f7224 */ /* 0x001fc600078e0a09 */
[----:B------:R-:W-:Y:S05]  /*0600*/  @!P1 BRA `(.L_x_7) ;  /* 0x0000000400089947 */ /* 0x000fea0003800000 */
[----:B------:R-:W-:Y:S01]  /*0610*/  VIADD R2, R23, 0xffffffff ;  /* 0xffffffff17027836 */ /* 0x000fe20000000000 */
[----:B------:R-:W-:Y:S01]  /*0620*/  BSSY.RECONVERGENT B2, `(.L_x_8) ;  /* 0x000001d000027945 */ /* 0x000fe20003800200 */
[----:B------:R-:W-:-:S03]  /*0630*/  ISETP.NE.AND P1, PT, R22, RZ, PT ;  /* 0x000000ff1600720c */ /* 0x000fc60003f25270 */
[----:B------:R-:W-:-:S13]  /*0640*/  ISETP.GE.U32.AND P2, PT, R2, 0x3, PT ;  /* 0x000000030200780c */ /* 0x000fda0003f46070 */
[----:B------:R-:W-:Y:S05]  /*0650*/  @!P2 BRA `(.L_x_9) ;  /* 0x000000000064a947 */ /* 0x000fea0003800000 */
[----:B------:R-:W0:Y:S01]  /*0660*/  LDCU UR10, c[0x0][0x3a4] ;  /* 0x00007480ff0a77ac */ /* 0x000e220008000800 */
[----:B------:R-:W1:Y:S01]  /*0670*/  LDCU.64 UR12, c[0x0][0x380] ;  /* 0x00007000ff0c77ac */ /* 0x000e620008000a00 */
[----:B0-----:R-:W-:-:S05]  /*0680*/  IMAD R2, R7, UR10, R0 ;  /* 0x0000000a07027c24 */ /* 0x001fca000f8e0200 */
[----:B------:R-:W-:-:S04]  /*0690*/  IADD3 R3, P2, PT, R2, UR4, RZ ;  /* 0x0000000402037c10 */ /* 0x000fc8000ff5e0ff */
[----:B------:R-:W-:Y:S02]  /*06a0*/  LEA.HI.X.SX32 R14, R2, UR5, 0x1, P2 ;  /* 0x00000005020e7c11 */ /* 0x000fe400090f0eff */
[----:B-1----:R-:W-:-:S04]  /*06b0*/  LEA R2, P2, R3, UR12, 0x2 ;  /* 0x0000000c03027c11 */ /* 0x002fc8000f8410ff */
[----:B------:R-:W-:-:S05]  /*06c0*/  LEA.HI.X R3, R3, UR13, R14, 0x2, P2 ;  /* 0x0000000d03037c11 */ /* 0x000fca00090f140e */
[----:B------:R-:W2:Y:S04]  /*06d0*/  LDG.E R17, desc[UR8][R2.64] ;  /* 0x0000000802117981 */ /* 0x000ea8000c1e1900 */
[----:B------:R-:W3:Y:S04]  /*06e0*/  LDG.E R19, desc[UR8][R2.64+0x4] ;  /* 0x0000040802137981 */ /* 0x000ee8000c1e1900 */
[----:B------:R-:W4:Y:S04]  /*06f0*/  LDG.E R21, desc[UR8][R2.64+0x8] ;  /* 0x0000080802157981 */ /* 0x000f28000c1e1900 */
[----:B------:R-:W5:Y:S01]  /*0700*/  LDG.E R14, desc[UR8][R2.64+0xc] ;  /* 0x00000c08020e7981 */ /* 0x000f62000c1e1900 */
[----:B--2---:R-:W-:-:S04]  /*0710*/  FSETP.GT.AND P2, PT, R17, R10, PT ;  /* 0x0000000a1100720b */ /* 0x004fc80003f44000 */
[----:B------:R-:W-:-:S04]  /*0720*/  FSEL R10, R17, R10, P2 ;  /* 0x0000000a110a7208 */ /* 0x000fc80001000000 */
[----:B---3--:R-:W-:-:S04]  /*0730*/  FSETP.GT.AND P3, PT, R19, R10, PT ;  /* 0x0000000a1300720b */ /* 0x008fc80003f64000 */
[----:B------:R-:W-:-:S04]  /*0740*/  FSEL R10, R19, R10, P3 ;  /* 0x0000000a130a7208 */ /* 0x000fc80001800000 */
[----:B----4-:R-:W-:-:S04]  /*0750*/  FSETP.GT.AND P4, PT, R21, R10, PT ;  /* 0x0000000a1500720b */ /* 0x010fc80003f84000 */
[----:B------:R-:W-:Y:S01]  /*0760*/  FSEL R21, R21, R10, P4 ;  /* 0x0000000a15157208 */ /* 0x000fe20002000000 */
[----:B------:R-:W-:Y:S02]  /*0770*/  IMAD.IADD R10, R15, 0x1, R0 ;  /* 0x000000010f0a7824 */ /* 0x000fe400078e0200 */
[----:B------:R-:W-:Y:S01]  /*0780*/  VIADD R0, R0, 0x4 ;  /* 0x0000000400007836 */ /* 0x000fe20000000000 */
[----:B-----5:R-:W-:Y:S02]  /*0790*/  FSETP.GT.AND P5, PT, R14, R21, PT ;  /* 0x000000150e00720b */ /* 0x020fe40003fa4000 */
[C---:B------:R-:W-:Y:S01]  /*07a0*/  SEL R11, R10.reuse, R11, P2 ;  /* 0x0000000b0a0b7207 */ /* 0x040fe20001000000 */
[C---:B------:R-:W-:Y:S02]  /*07b0*/  @P3 VIADD R11, R10.reuse, 0x1 ;  /* 0x000000010a0b3836 */ /* 0x040fe40000000000 */
[----:B------:R-:W-:-:S08]  /*07c0*/  @P4 VIADD R11, R10, 0x2 ;  /* 0x000000020a0b4836 */ /* 0x000fd00000000000 */
[----:B------:R-:W-:Y:S01]  /*07d0*/  @P5 VIADD R11, R10, 0x3 ;  /* 0x000000030a0b5836 */ /* 0x000fe20000000000 */
[----:B------:R-:W-:-:S07]  /*07e0*/  FSEL R10, R14, R21, P5 ;  /* 0x000000150e0a7208 */ /* 0x000fce0002800000 */
.L_x_9:
[----:B------:R-:W-:Y:S05]  /*07f0*/  BSYNC.RECONVERGENT B2 ;  /* 0x0000000000027941 */ /* 0x000fea0003800200 */
.L_x_8:
[----:B------:R-:W-:Y:S05]  /*0800*/  @!P1 BRA `(.L_x_7) ;  /* 0x0000000000889947 */ /* 0x000fea0003800000 */
[----:B------:R-:W-:Y:S01]  /*0810*/  ISETP.NE.AND P1, PT, R22, 0x1, PT ;  /* 0x000000011600780c */ /* 0x000fe20003f25270 */
[----:B------:R-:W-:Y:S01]  /*0820*/  BSSY.RECONVERGENT B2, `(.L_x_10) ;  /* 0x0000014000027945 */ /* 0x000fe20003800200 */
[----:B------:R-:W-:-:S11]  /*0830*/  LOP3.LUT P2, RZ, R6, 0x1, RZ, 0xc0, !PT ;  /* 0x0000000106ff7812 */ /* 0x000fd6000784c0ff */
        /* <DEDUP_REMOVED lines=9> */
[----:B------:R-:W3:Y:S01]  /*08d0*/  LDG.E R19, desc[UR8][R2.64+0x4] ;  /* 0x0000040802137981 */ /* 0x000ee2000c1e1900 */
[----:B------:R-:W-:Y:S02]  /*08e0*/  IMAD.IADD R14, R15, 0x1, R0 ;  /* 0x000000010f0e7824 */ /* 0x000fe400078e0200 */
[----:B------:R-:W-:Y:S01]  /*08f0*/  VIADD R0, R0, 0x2 ;  /* 0x0000000200007836 */ /* 0x000fe20000000000 */
[----:B--2---:R-:W-:-:S04]  /*0900*/  FSETP.GT.AND P1, PT, R17, R10, PT ;  /* 0x0000000a1100720b */ /* 0x004fc80003f24000 */
[----:B------:R-:W-:Y:S02]  /*0910*/  FSEL R10, R17, R10, P1 ;  /* 0x0000000a110a7208 */ /* 0x000fe40000800000 */
[----:B------:R-:W-:Y:S02]  /*0920*/  SEL R11, R14, R11, P1 ;  /* 0x0000000b0e0b7207 */ /* 0x000fe40000800000 */
[----:B---3--:R-:W-:-:S04]  /*0930*/  FSETP.GT.AND P3, PT, R19, R10, PT ;  /* 0x0000000a1300720b */ /* 0x008fc80003f64000 */
[----:B------:R-:W-:-:S09]  /*0940*/  FSEL R10, R19, R10, P3 ;  /* 0x0000000a130a7208 */ /* 0x000fd20001800000 */
[----:B------:R-:W-:-:S07]  /*0950*/  @P3 VIADD R11, R14, 0x1 ;  /* 0x000000010e0b3836 */ /* 0x000fce0000000000 */
.L_x_11:
[----:B------:R-:W-:Y:S05]  /*0960*/  BSYNC.RECONVERGENT B2 ;  /* 0x0000000000027941 */ /* 0x000fea0003800200 */
.L_x_10:
[----:B------:R-:W-:Y:S05]  /*0970*/  @!P2 BRA `(.L_x_7) ;  /* 0x00000000002ca947 */ /* 0x000fea0003800000 */
[----:B------:R-:W0:Y:S01]  /*0980*/  LDCU UR10, c[0x0][0x3a4] ;  /* 0x00007480ff0a77ac */ /* 0x000e220008000800 */
[----:B------:R-:W1:Y:S01]  /*0990*/  LDCU.64 UR12, c[0x0][0x380] ;  /* 0x00007000ff0c77ac */ /* 0x000e620008000a00 */
[----:B0-----:R-:W-:-:S05]  /*09a0*/  IMAD R2, R7, UR10, R0 ;  /* 0x0000000a07027c24 */ /* 0x001fca000f8e0200 */
[----:B------:R-:W-:-:S04]  /*09b0*/  IADD3 R3, P1, PT, R2, UR4, RZ ;  /* 0x0000000402037c10 */ /* 0x000fc8000ff3e0ff */
[----:B------:R-:W-:Y:S02]  /*09c0*/  LEA.HI.X.SX32 R14, R2, UR5, 0x1, P1 ;  /* 0x00000005020e7c11 */ /* 0x000fe400088f0eff */
[----:B-1----:R-:W-:-:S04]  /*09d0*/  LEA R2, P1, R3, UR12, 0x2 ;  /* 0x0000000c03027c11 */ /* 0x002fc8000f8210ff */
[----:B------:R-:W-:-:S06]  /*09e0*/  LEA.HI.X R3, R3, UR13, R14, 0x2, P1 ;  /* 0x0000000d03037c11 */ /* 0x000fcc00088f140e */
[----:B------:R-:W2:Y:S02]  /*09f0*/  LDG.E R3, desc[UR8][R2.64] ;  /* 0x0000000802037981 */ /* 0x000ea4000c1e1900 */
[----:B--2---:R-:W-:-:S13]  /*0a00*/  FSETP.GT.AND P1, PT, R3, R10, PT ;  /* 0x0000000a0300720b */ /* 0x004fda0003f24000 */
[----:B------:R-:W-:Y:S02]  /*0a10*/  @P1 IMAD.IADD R11, R15, 0x1, R0 ;  /* 0x000000010f0b1824 */ /* 0x000fe400078e0200 */
[----:B------:R-:W-:-:S07]  /*0a20*/  @P1 IMAD.MOV.U32 R10, RZ, RZ, R3 ;  /* 0x000000ffff0a1224 */ /* 0x000fce00078e0003 */
.L_x_7:
[----:B------:R-:W-:Y:S05]  /*0a30*/  BSYNC.RECONVERGENT B1 ;  /* 0x0000000000017941 */ /* 0x000fea0003800200 */
.L_x_6:
[----:B------:R-:W-:Y:S02]  /*0a40*/  VIADD R7, R7, 0x1 ;  /* 0x0000000107077836 */ /* 0x000fe40000000000 */
[----:B------:R-:W-:-:S05]  /*0a50*/  IMAD.IADD R4, R8, 0x1, R4 ;  /* 0x0000000108047824 */ /* 0x000fca00078e0204 */
[----:B------:R-:W-:-:S13]  /*0a60*/  ISETP.GE.AND P1, PT, R7, R4, PT ;  /* 0x000000040700720c */ /* 0x000fda0003f26270 */
[----:B------:R-:W-:Y:S05]  /*0a70*/  @!P1 BRA `(.L_x_12) ;  /* 0xfffffff800009947 */ /* 0x000fea000383ffff */
[----:B------:R-:W-:Y:S05]  /*0a80*/  BSYNC.RECONVERGENT B0 ;  /* 0x0000000000007941 */ /* 0x000fea0003800200 */
.L_x_2:
[----:B------:R-:W0:Y:S08]  /*0a90*/  S2UR UR10, SR_CTAID.Z ;  /* 0x00000000000a79c3 */ /* 0x000e300000002700 */
[----:B------:R-:W0:Y:S08]  /*0aa0*/  LDC.64 R6, c[0x0][0x3a8] ;  /* 0x0000ea00ff067b82 */ /* 0x000e300000000a00 */
[----:B------:R-:W1:Y:S08]  /*0ab0*/  LDC.64 R2, c[0x0][0x388] ;  /* 0x0000e200ff027b82 */ /* 0x000e700000000a00 */
[----:B------:R-:W2:Y:S01]  /*0ac0*/  LDC.64 R4, c[0x0][0x390] ;  /* 0x0000e400ff047b82 */ /* 0x000ea20000000a00 */
[----:B0-----:R-:W-:-:S04]  /*0ad0*/  IMAD R13, R6, UR10, R13 ;  /* 0x0000000a060d7c24 */ /* 0x001fc8000f8e020d */
[----:B------:R-:W-:-:S04]  /*0ae0*/  IMAD R13, R13, R7, R12 ;  /* 0x000000070d0d7224 */ /* 0x000fc800078e020c */
[----:B-1----:R-:W-:-:S05]  /*0af0*/  IMAD.WIDE R2, R13, 0x4, R2 ;  /* 0x000000040d027825 */ /* 0x002fca00078e0202 */
[----:B------:R-:W-:Y:S01]  /*0b00*/  STG.E desc[UR8][R2.64], R10 ;  /* 0x0000000a02007986 */ /* 0x000fe2000c101908 */
[----:B--2---:R-:W-:-:S05]  /*0b10*/  IMAD.WIDE R4, R13, 0x4, R4 ;  /* 0x000000040d047825 */ /* 0x004fca00078e0204 */
[----:B------:R-:W-:Y:S01]  /*0b20*/  STG.E desc[UR8][R4.64], R11 ;  /* 0x0000000b04007986 */ /* 0x000fe2000c101908 */
[----:B------:R-:W-:Y:S05]  /*0b30*/  EXIT ;  /* 0x000000000000794d */ /* 0x000fea0003800000 */
.L_x_13:
        /* <DEDUP_REMOVED lines=12> */
.L_x_16:


//--------------------- .nv.shared.reserved.0     --------------------------
	.section	.nv.shared.reserved.0,"aw",@nobits
	.weak		__nv_reservedSMEM_offset_0_alias
	.size		__nv_reservedSMEM_offset_0_alias, 0, 64
	.other		__nv_reservedSMEM_offset_0_alias,@"STO_CUDA_RESERVED_SHARED STV_DEFAULT"
__nv_reservedSMEM_offset_0_alias:
	.zero		0
	.zero		64


//--------------------- .nv.constant0._Z18FMaxPoolForwardFixPKfPfPiiiiiiiii --------------------------
	.section	.nv.constant0._Z18FMaxPoolForwardFixPKfPfPiiiiiiiii,"a",@progbits
	.sectionflags	@""
	.align	4
.nv.constant0._Z18FMaxPoolForwardFixPKfPfPiiiiiiiii:
	.zero		952


//--------------------- .nv.constant0._Z16FMaxPoolBackwardPfS_Piiiiiiiii --------------------------
	.section	.nv.constant0._Z16FMaxPoolBackwardPfS_Piiiiiiiii,"a",@progbits
	.sectionflags	@""
	.align	4
.nv.constant0._Z16FMaxPoolBackwardPfS_Piiiiiiiii:
	.zero		952


//--------------------- .nv.constant0._Z15FMaxPoolForwardPKfPfPiiiiiiiii --------------------------
	.section	.nv.constant0._Z15FMaxPoolForwardPKfPfPiiiiiiiii,"a",@progbits
	.sectionflags	@""
	.align	4
.nv.constant0._Z15FMaxPoolForwardPKfPfPiiiiiiiii:
	.zero		952


//--------------------- SYMBOLS --------------------------

	.type		.nv.reservedSmem.offset0,@object
	.size		.nv.reservedSmem.offset0,0x4
